	.target	sm_100a

	.elftype	@"ET_EXEC"


//--------------------- .note.nv.tkinfo           --------------------------
	.section	.note.nv.tkinfo,"",@"SHT_NOTE"
	.sectionflags	@"SHF_NOTE_NV_TKINFO"
	.tkinfo
        /*0018*/ 	.word	0x00000002
        /*0030*/ 	.string	""
        /*0030*/ 	.string	"ptxas"
        /*0030*/ 	.string	"Cuda compilation tools, release 13.0, V13.0.88"
        /*0030*/ 	.string	"Build cuda_13.0.r13.0/compiler.36424714_0"
        /*0030*/ 	.string	"-arch sm_100a -m 64 "



//--------------------- .note.nv.cuinfo           --------------------------
	.section	.note.nv.cuinfo,"",@"SHT_NOTE"
	.sectionflags	@"SHF_NOTE_NV_CUINFO"
        /*0018*/ 	.short	0x0002
        /*001a*/ 	.short	0x0064
        /*001c*/ 	.short	0x0082
	.zero		2


//--------------------- .nv.info                  --------------------------
	.section	.nv.info,"",@"SHT_CUDA_INFO"
	.align	4


	//----- nvinfo : EIATTR_REGCOUNT
	.align		4
        /*0000*/ 	.byte	0x04, 0x2f
        /*0002*/ 	.short	(.L_19 - .L_18)
	.align		4
.L_18:
        /*0004*/ 	.word	index@(_ZN7cutlass13device_kernelINS_4gemm6kernel13GemmUniversalIN4cute5tupleIJiiiiEEENS1_10collective13CollectiveMmaINS1_35MainloopSm100TmaUmmaWarpSpecializedILi5ELi2ELi4ENS5_IJNS4_1CILi2EEENSA_ILi1EEESC_EEEEENS5_IJNSA_ILi64EEENSA_ILi128EEESF_EEEaNS5_IJlSC_lEEEaSI_NS4_8TiledMMAINS4_8MMA_AtomIJNS4_15SM100_MMA_S8_SSIaaiLi64ELi128ELNS4_4UMMA5MajorE0ELSN_0ELNSM_8SaturateE0EEEEEENS4_6LayoutINS5_IJSC_SC_SC_EEENS5_IJNSA_ILi0EEEST_ST_EEEEENS5_IJNS4_10UnderscoreESW_SW_EEEEENS4_13SM90_TMA_LOADENS4_14ComposedLayoutINS4_7SwizzleILi2ELi4ELi3EEENS4_18smem_ptr_flag_bitsILi8EEENSR_INS5_IJNSA_ILi8EEESF_EEENS5_IJSF_SC_EEEEEEEvNS4_8identityENS4_23SM90_TMA_LOAD_MULTICASTES19_vS1A_EENS_8epilogue10collective18CollectiveEpilogueINS1D_23Sm100TmaWarpSpecializedILi2ELi2ELi32ELb0ELb0EEEJSH_NS5_IJNSR_ISF_SC_EES1I_EEEaSI_aSI_NS1D_6fusion15FusionCallbacksIS1H_NS1K_17LinearCombinationIaiaiLNS_15FloatRoundStyleE2EEESH_S1J_JEEENS4_5SM1004TMEM4LOAD26SM100_TMEM_LOAD_16dp32b32xESZ_S19_NS4_39AutoVectorizingCopyWithAssumedAlignmentILi128EEENS4_14SM90_TMA_STOREES19_S1V_S1V_EEEvvEEEEvNT_6ParamsE)
        /*0008*/ 	.word	0x0000005a


	//----- nvinfo : EIATTR_FRAME_SIZE
	.align		4
.L_19:
        /*000c*/ 	.byte	0x04, 0x11
        /*000e*/ 	.short	(.L_21 - .L_20)
	.align		4
.L_20:
        /*0010*/ 	.word	index@($__internal_2_$__cuda_sm10x_tcgen05_guardrail_trap_unallocated_columns_being_dealloced)
        /*0014*/ 	.word	0x00000000


	//----- nvinfo : EIATTR_FRAME_SIZE
	.align		4
.L_21:
        /*0018*/ 	.byte	0x04, 0x11
        /*001a*/ 	.short	(.L_23 - .L_22)
	.align		4
.L_22:
        /*001c*/ 	.word	index@($__internal_1_$__cuda_sm10x_tcgen05_guardrail_trap_phase_invalid_during_alloc)
        /*0020*/ 	.word	0x00000000


	//----- nvinfo : EIATTR_FRAME_SIZE
	.align		4
.L_23:
        /*0024*/ 	.byte	0x04, 0x11
        /*0026*/ 	.short	(.L_25 - .L_24)
	.align		4
.L_24:
        /*0028*/ 	.word	index@($__internal_0_$__cuda_sm10x_tcgen05_guardrail_trap_col_being_dealloced_not_returned_by_alloc)
        /*002c*/ 	.word	0x00000000


	//----- nvinfo : EIATTR_FRAME_SIZE
	.align		4
.L_25:
        /*0030*/ 	.byte	0x04, 0x11
        /*0032*/ 	.short	(.L_27 - .L_26)
	.align		4
.L_26:
        /*0034*/ 	.word	index@(_ZN7cutlass13device_kernelINS_4gemm6kernel13GemmUniversalIN4cute5tupleIJiiiiEEENS1_10collective13CollectiveMmaINS1_35MainloopSm100TmaUmmaWarpSpecializedILi5ELi2ELi4ENS5_IJNS4_1CILi2EEENSA_ILi1EEESC_EEEEENS5_IJNSA_ILi64EEENSA_ILi128EEESF_EEEaNS5_IJlSC_lEEEaSI_NS4_8TiledMMAINS4_8MMA_AtomIJNS4_15SM100_MMA_S8_SSIaaiLi64ELi128ELNS4_4UMMA5MajorE0ELSN_0ELNSM_8SaturateE0EEEEEENS4_6LayoutINS5_IJSC_SC_SC_EEENS5_IJNSA_ILi0EEEST_ST_EEEEENS5_IJNS4_10UnderscoreESW_SW_EEEEENS4_13SM90_TMA_LOADENS4_14ComposedLayoutINS4_7SwizzleILi2ELi4ELi3EEENS4_18smem_ptr_flag_bitsILi8EEENSR_INS5_IJNSA_ILi8EEESF_EEENS5_IJSF_SC_EEEEEEEvNS4_8identityENS4_23SM90_TMA_LOAD_MULTICASTES19_vS1A_EENS_8epilogue10collective18CollectiveEpilogueINS1D_23Sm100TmaWarpSpecializedILi2ELi2ELi32ELb0ELb0EEEJSH_NS5_IJNSR_ISF_SC_EES1I_EEEaSI_aSI_NS1D_6fusion15FusionCallbacksIS1H_NS1K_17LinearCombinationIaiaiLNS_15FloatRoundStyleE2EEESH_S1J_JEEENS4_5SM1004TMEM4LOAD26SM100_TMEM_LOAD_16dp32b32xESZ_S19_NS4_39AutoVectorizingCopyWithAssumedAlignmentILi128EEENS4_14SM90_TMA_STOREES19_S1V_S1V_EEEvvEEEEvNT_6ParamsE)
        /*0038*/ 	.word	0x00000000


	//----- nvinfo : EIATTR_MIN_STACK_SIZE
	.align		4
.L_27:
        /*003c*/ 	.byte	0x04, 0x12
        /*003e*/ 	.short	(.L_29 - .L_28)
	.align		4
.L_28:
        /*0040*/ 	.word	index@(_ZN7cutlass13device_kernelINS_4gemm6kernel13GemmUniversalIN4cute5tupleIJiiiiEEENS1_10collective13CollectiveMmaINS1_35MainloopSm100TmaUmmaWarpSpecializedILi5ELi2ELi4ENS5_IJNS4_1CILi2EEENSA_ILi1EEESC_EEEEENS5_IJNSA_ILi64EEENSA_ILi128EEESF_EEEaNS5_IJlSC_lEEEaSI_NS4_8TiledMMAINS4_8MMA_AtomIJNS4_15SM100_MMA_S8_SSIaaiLi64ELi128ELNS4_4UMMA5MajorE0ELSN_0ELNSM_8SaturateE0EEEEEENS4_6LayoutINS5_IJSC_SC_SC_EEENS5_IJNSA_ILi0EEEST_ST_EEEEENS5_IJNS4_10UnderscoreESW_SW_EEEEENS4_13SM90_TMA_LOADENS4_14ComposedLayoutINS4_7SwizzleILi2ELi4ELi3EEENS4_18smem_ptr_flag_bitsILi8EEENSR_INS5_IJNSA_ILi8EEESF_EEENS5_IJSF_SC_EEEEEEEvNS4_8identityENS4_23SM90_TMA_LOAD_MULTICASTES19_vS1A_EENS_8epilogue10collective18CollectiveEpilogueINS1D_23Sm100TmaWarpSpecializedILi2ELi2ELi32ELb0ELb0EEEJSH_NS5_IJNSR_ISF_SC_EES1I_EEEaSI_aSI_NS1D_6fusion15FusionCallbacksIS1H_NS1K_17LinearCombinationIaiaiLNS_15FloatRoundStyleE2EEESH_S1J_JEEENS4_5SM1004TMEM4LOAD26SM100_TMEM_LOAD_16dp32b32xESZ_S19_NS4_39AutoVectorizingCopyWithAssumedAlignmentILi128EEENS4_14SM90_TMA_STOREES19_S1V_S1V_EEEvvEEEEvNT_6ParamsE)
        /*0044*/ 	.word	0x00000000
.L_29:


//--------------------- .nv.compat                --------------------------
	.section	.nv.compat,"",@"SHT_CUDA_COMPAT_INFO"
	.align	4
        /*0000*/ 	.byte	0x02, 0x09, 0x01, 0x00, 0x02, 0x02, 0x03, 0x00, 0x02, 0x05, 0x06, 0x00, 0x03, 0x07, 0x01, 0x01
        /*0010*/ 	.byte	0x02, 0x03, 0x01, 0x00, 0x02, 0x06, 0x01, 0x00, 0x04, 0x0b, 0x08, 0x00, 0x01, 0x00, 0x00, 0x00
        /*0020*/ 	.byte	0x00, 0x00, 0x00, 0x00


//--------------------- .nv.info._ZN7cutlass13device_kernelINS_4gemm6kernel13GemmUniversalIN4cute5tupleIJiiiiEEENS1_10collective13CollectiveMmaINS1_35MainloopSm100TmaUmmaWarpSpecializedILi5ELi2ELi4ENS5_IJNS4_1CILi2EEENSA_ILi1EEESC_EEEEENS5_IJNSA_ILi64EEENSA_ILi128EEESF_EEEaNS5_IJlSC_lEEEaSI_NS4_8TiledMMAINS4_8MMA_AtomIJNS4_15SM100_MMA_S8_SSIaaiLi64ELi128ELNS4_4UMMA5MajorE0ELSN_0ELNSM_8SaturateE0EEEEEENS4_6LayoutINS5_IJSC_SC_SC_EEENS5_IJNSA_ILi0EEEST_ST_EEEEENS5_IJNS4_10UnderscoreESW_SW_EEEEENS4_13SM90_TMA_LOADENS4_14ComposedLayoutINS4_7SwizzleILi2ELi4ELi3EEENS4_18smem_ptr_flag_bitsILi8EEENSR_INS5_IJNSA_ILi8EEESF_EEENS5_IJSF_SC_EEEEEEEvNS4_8identityENS4_23SM90_TMA_LOAD_MULTICASTES19_vS1A_EENS_8epilogue10collective18CollectiveEpilogueINS1D_23Sm100TmaWarpSpecializedILi2ELi2ELi32ELb0ELb0EEEJSH_NS5_IJNSR_ISF_SC_EES1I_EEEaSI_aSI_NS1D_6fusion15FusionCallbacksIS1H_NS1K_17LinearCombinationIaiaiLNS_15FloatRoundStyleE2EEESH_S1J_JEEENS4_5SM1004TMEM4LOAD26SM100_TMEM_LOAD_16dp32b32xESZ_S19_NS4_39AutoVectorizingCopyWithAssumedAlignmentILi128EEENS4_14SM90_TMA_STOREES19_S1V_S1V_EEEvvEEEEvNT_6ParamsE --------------------------
	.section	.nv.info._ZN7cutlass13device_kernelINS_4gemm6kernel13GemmUniversalIN4cute5tupleIJiiiiEEENS1_10collective13CollectiveMmaINS1_35MainloopSm100TmaUmmaWarpSpecializedILi5ELi2ELi4ENS5_IJNS4_1CILi2EEENSA_ILi1EEESC_EEEEENS5_IJNSA_ILi64EEENSA_ILi128EEESF_EEEaNS5_IJlSC_lEEEaSI_NS4_8TiledMMAINS4_8MMA_AtomIJNS4_15SM100_MMA_S8_SSIaaiLi64ELi128ELNS4_4UMMA5MajorE0ELSN_0ELNSM_8SaturateE0EEEEEENS4_6LayoutINS5_IJSC_SC_SC_EEENS5_IJNSA_ILi0EEEST_ST_EEEEENS5_IJNS4_10UnderscoreESW_SW_EEEEENS4_13SM90_TMA_LOADENS4_14ComposedLayoutINS4_7SwizzleILi2ELi4ELi3EEENS4_18smem_ptr_flag_bitsILi8EEENSR_INS5_IJNSA_ILi8EEESF_EEENS5_IJSF_SC_EEEEEEEvNS4_8identityENS4_23SM90_TMA_LOAD_MULTICASTES19_vS1A_EENS_8epilogue10collective18CollectiveEpilogueINS1D_23Sm100TmaWarpSpecializedILi2ELi2ELi32ELb0ELb0EEEJSH_NS5_IJNSR_ISF_SC_EES1I_EEEaSI_aSI_NS1D_6fusion15FusionCallbacksIS1H_NS1K_17LinearCombinationIaiaiLNS_15FloatRoundStyleE2EEESH_S1J_JEEENS4_5SM1004TMEM4LOAD26SM100_TMEM_LOAD_16dp32b32xESZ_S19_NS4_39AutoVectorizingCopyWithAssumedAlignmentILi128EEENS4_14SM90_TMA_STOREES19_S1V_S1V_EEEvvEEEEvNT_6ParamsE,"",@"SHT_CUDA_INFO"
	.sectionflags	@""
	.align	4


	//----- nvinfo : EIATTR_CUDA_API_VERSION
	.align		4
        /*0000*/ 	.byte	0x04, 0x37
        /*0002*/ 	.short	(.L_31 - .L_30)
.L_30:
        /*0004*/ 	.word	0x00000082


	//----- nvinfo : EIATTR_KPARAM_INFO
	.align		4
.L_31:
        /*0008*/ 	.byte	0x04, 0x17
        /*000a*/ 	.short	(.L_33 - .L_32)
.L_32:
        /*000c*/ 	.word	0x00000000
        /*0010*/ 	.short	0x0000
        /*0012*/ 	.short	0x0000
        /*0014*/ 	.byte	0x00, 0xf0, 0x01, 0x20


	//----- nvinfo : EIATTR_AT_ENTRY_FRAGMENTS
	.align		4
.L_33:
        /*0018*/ 	.byte	0x04, 0x4f
        /*001a*/ 	.short	(.L_35 - .L_34)


	//   ....[0]....
.L_34:
        /*001c*/ 	.word	0x00000006


	//----- nvinfo : EIATTR_RESERVED_SMEM_USED
	.align		4
.L_35:
        /*0020*/ 	.byte	0x01, 0x41
	.zero		2


	//----- nvinfo : EIATTR_SPARSE_MMA_MASK
	.align		4
        /*0024*/ 	.byte	0x03, 0x50
        /*0026*/ 	.short	0x0000


	//----- nvinfo : EIATTR_TCGEN05_1CTA_USED
	.align		4
        /*0028*/ 	.byte	0x01, 0x51
	.zero		2


	//----- nvinfo : EIATTR_MAXREG_COUNT
	.align		4
        /*002c*/ 	.byte	0x03, 0x1b
        /*002e*/ 	.short	0x00ff


	//----- nvinfo : EIATTR_NUM_BARRIERS
	.align		4
        /*0030*/ 	.byte	0x02, 0x4c
        /*0032*/ 	.byte	0x07
	.zero		1


	//----- nvinfo : EIATTR_EXTERNS
	.align		4
        /*0034*/ 	.byte	0x04, 0x0f
        /*0036*/ 	.short	(.L_37 - .L_36)


	//   ....[0]....
	.align		4
.L_36:
        /*0038*/ 	.word	index@(__assertfail)


	//----- nvinfo : EIATTR_MERCURY_ISA_VERSION
	.align		4
.L_37:
        /*003c*/ 	.byte	0x03, 0x5f
        /*003e*/ 	.short	0x0101


	//----- nvinfo : EIATTR_INT_WARP_WIDE_INSTR_OFFSETS
	.align		4
        /*0040*/ 	.byte	0x04, 0x31
        /*0042*/ 	.short	(.L_39 - .L_38)


	//   ....[0]....
.L_38:
        /*0044*/ 	.word	0x00003c20


	//   ....[1]....
        /*0048*/ 	.word	0x00003c50


	//   ....[2]....
        /*004c*/ 	.word	0x00003c70


	//   ....[3]....
        /*0050*/ 	.word	0x00004820


	//   ....[4]....
        /*0054*/ 	.word	0x00004890


	//   ....[5]....
        /*0058*/ 	.word	0x00004990


	//   ....[6]....
        /*005c*/ 	.word	0x00004a40


	//----- nvinfo : EIATTR_COOP_GROUP_MASK_REGIDS
	.align		4
.L_39:
        /*0060*/ 	.byte	0x04, 0x29
        /*0062*/ 	.short	(.L_41 - .L_40)


	//   ....[0]....
.L_40:
        /*0064*/ 	.word	0xffffffff


	//   ....[1]....
        /*0068*/ 	.word	0xffffffff


	//   ....[2]....
        /*006c*/ 	.word	0xffffffff


	//   ....[3]....
        /*0070*/ 	.word	0xffffffff


	//   ....[4]....
        /*0074*/ 	.word	0xffffffff


	//   ....[5]....
        /*0078*/ 	.word	0xffffffff


	//   ....[6]....
        /*007c*/ 	.word	0xffffffff


	//   ....[7]....
        /*0080*/ 	.word	0xffffffff


	//   ....[8]....
        /*0084*/ 	.word	0xffffffff


	//   ....[9]....
        /*0088*/ 	.word	0xffffffff


	//   ....[10]....
        /*008c*/ 	.word	0xffffffff


	//   ....[11]....
        /*0090*/ 	.word	0xffffffff


	//   ....[12]....
        /*0094*/ 	.word	0xffffffff


	//   ....[13]....
        /*0098*/ 	.word	0xffffffff


	//----- nvinfo : EIATTR_COOP_GROUP_INSTR_OFFSETS
	.align		4
.L_41:
        /*009c*/ 	.byte	0x04, 0x28
        /*009e*/ 	.short	(.L_43 - .L_42)


	//   ....[0]....
.L_42:
        /*00a0*/ 	.word	0x00000080


	//   ....[1]....
        /*00a4*/ 	.word	0x000004f0


	//   ....[2]....
        /*00a8*/ 	.word	0x000006b0


	//   ....[3]....
        /*00ac*/ 	.word	0x00000810


	//   ....[4]....
        /*00b0*/ 	.word	0x00000910


	//   ....[5]....
        /*00b4*/ 	.word	0x00000a80


	//   ....[6]....
        /*00b8*/ 	.word	0x00000c20


	//   ....[7]....
        /*00bc*/ 	.word	0x00000dd0


	//   ....[8]....
        /*00c0*/ 	.word	0x00001fb0


	//   ....[9]....
        /*00c4*/ 	.word	0x00002ef0


	//   ....[10]....
        /*00c8*/ 	.word	0x00003100


	//   ....[11]....
        /*00cc*/ 	.word	0x00003130


	//   ....[12]....
        /*00d0*/ 	.word	0x00003b00


	//   ....[13]....
        /*00d4*/ 	.word	0x00003d30


	//----- nvinfo : EIATTR_VRC_CTA_INIT_COUNT
	.align		4
.L_43:
        /*00d8*/ 	.byte	0x02, 0x4a
        /*00da*/ 	.byte	0x80
	.zero		1


	//----- nvinfo : EIATTR_SYSCALL_OFFSETS
	.align		4
        /*00dc*/ 	.byte	0x04, 0x46
        /*00de*/ 	.short	(.L_45 - .L_44)


	//   ....[0]....
.L_44:
        /*00e0*/ 	.word	0x00005640


	//   ....[1]....
        /*00e4*/ 	.word	0x00005780


	//   ....[2]....
        /*00e8*/ 	.word	0x00005fb0


	//   ....[3]....
        /*00ec*/ 	.word	0x00006d50


	//----- nvinfo : EIATTR_MBARRIER_INSTR_OFFSETS
	.align		4
.L_45:
        /*00f0*/ 	.byte	0x04, 0x39
        /*00f2*/ 	.short	(.L_47 - .L_46)


	//   ....[0]....
.L_46:
        /*00f4*/ 	.word	0x00000600
        /*00f8*/ 	.word	0x000000ff
        /*00fc*/ 	.word	0x00000000
        /*0100*/ 	.short	0x0100
        /*0102*/ 	.byte	0x04
	.zero		1


	//   ....[1]....
        /*0104*/ 	.word	0x00000610
        /*0108*/ 	.word	0x000000ff
        /*010c*/ 	.word	0x00000028
        /*0110*/ 	.short	0x0100
        /*0112*/ 	.byte	0x04
	.zero		1


	//   ....[2]....
        /*0114*/ 	.word	0x00000620
        /*0118*/ 	.word	0x000000ff
        /*011c*/ 	.word	0x00000008
        /*0120*/ 	.short	0x0100
        /*0122*/ 	.byte	0x04
	.zero		1


	//   ....[3]....
        /*0124*/ 	.word	0x00000630
        /*0128*/ 	.word	0x000000ff
        /*012c*/ 	.word	0x00000030
        /*0130*/ 	.short	0x0100
        /*0132*/ 	.byte	0x04
	.zero		1


	//   ....[4]....
        /*0134*/ 	.word	0x00000640
        /*0138*/ 	.word	0x000000ff
        /*013c*/ 	.word	0x00000010
        /*0140*/ 	.short	0x0100
        /*0142*/ 	.byte	0x04
	.zero		1


	//   ....[5]....
        /*0144*/ 	.word	0x00000650
        /*0148*/ 	.word	0x000000ff
        /*014c*/ 	.word	0x00000038
        /*0150*/ 	.short	0x0100
        /*0152*/ 	.byte	0x04
	.zero		1


	//   ....[6]....
        /*0154*/ 	.word	0x00000660
        /*0158*/ 	.word	0x000000ff
        /*015c*/ 	.word	0x00000018
        /*0160*/ 	.short	0x0100
        /*0162*/ 	.byte	0x04
	.zero		1


	//   ....[7]....
        /*0164*/ 	.word	0x00000670
        /*0168*/ 	.word	0x000000ff
        /*016c*/ 	.word	0x00000040
        /*0170*/ 	.short	0x0100
        /*0172*/ 	.byte	0x04
	.zero		1


	//   ....[8]....
        /*0174*/ 	.word	0x00000680
        /*0178*/ 	.word	0x000000ff
        /*017c*/ 	.word	0x00000020
        /*0180*/ 	.short	0x0100
        /*0182*/ 	.byte	0x04
	.zero		1


	//   ....[9]....
        /*0184*/ 	.word	0x00000690
        /*0188*/ 	.word	0x000000ff
        /*018c*/ 	.word	0x00000048
        /*0190*/ 	.short	0x0100
        /*0192*/ 	.byte	0x04
	.zero		1


	//   ....[10]....
        /*0194*/ 	.word	0x000007c0
        /*0198*/ 	.word	0x000000ff
        /*019c*/ 	.word	0x00000050
        /*01a0*/ 	.short	0x0100
        /*01a2*/ 	.byte	0x04
	.zero		1


	//   ....[11]....
        /*01a4*/ 	.word	0x000007d0
        /*01a8*/ 	.word	0x000000ff
        /*01ac*/ 	.word	0x00000060
        /*01b0*/ 	.short	0x0100
        /*01b2*/ 	.byte	0x04
	.zero		1


	//   ....[12]....
        /*01b4*/ 	.word	0x000007e0
        /*01b8*/ 	.word	0x000000ff
        /*01bc*/ 	.word	0x00000058
        /*01c0*/ 	.short	0x0100
        /*01c2*/ 	.byte	0x04
	.zero		1


	//   ....[13]....
        /*01c4*/ 	.word	0x000007f0
        /*01c8*/ 	.word	0x000000ff
        /*01cc*/ 	.word	0x00000068
        /*01d0*/ 	.short	0x0100
        /*01d2*/ 	.byte	0x04
	.zero		1


	//   ....[14]....
        /*01d4*/ 	.word	0x000008e0
        /*01d8*/ 	.word	0x000000ff
        /*01dc*/ 	.word	0x00000070
        /*01e0*/ 	.short	0x0100
        /*01e2*/ 	.byte	0x06
	.zero		1


	//   ....[15]....
        /*01e4*/ 	.word	0x000008f0
        /*01e8*/ 	.word	0x000000ff
        /*01ec*/ 	.word	0x00000078
        /*01f0*/ 	.short	0x0100
        /*01f2*/ 	.byte	0x06
	.zero		1


	//   ....[16]....
        /*01f4*/ 	.word	0x00000a30
        /*01f8*/ 	.word	0x000000ff
        /*01fc*/ 	.word	0x00000080
        /*0200*/ 	.short	0x0100
        /*0202*/ 	.byte	0x06
	.zero		1


	//   ....[17]....
        /*0204*/ 	.word	0x00000a40
        /*0208*/ 	.word	0x000000ff
        /*020c*/ 	.word	0x00000090
        /*0210*/ 	.short	0x0100
        /*0212*/ 	.byte	0x06
	.zero		1


	//   ....[18]....
        /*0214*/ 	.word	0x00000a50
        /*0218*/ 	.word	0x000000ff
        /*021c*/ 	.word	0x00000088
        /*0220*/ 	.short	0x0100
        /*0222*/ 	.byte	0x06
	.zero		1


	//   ....[19]....
        /*0224*/ 	.word	0x00000a60
        /*0228*/ 	.word	0x000000ff
        /*022c*/ 	.word	0x00000098
        /*0230*/ 	.short	0x0100
        /*0232*/ 	.byte	0x06
	.zero		1


	//   ....[20]....
        /*0234*/ 	.word	0x00000b90
        /*0238*/ 	.word	0x000000ff
        /*023c*/ 	.word	0x000000a0
        /*0240*/ 	.short	0x0100
        /*0242*/ 	.byte	0x04
	.zero		1


	//   ....[21]....
        /*0244*/ 	.word	0x00000ba0
        /*0248*/ 	.word	0x000000ff
        /*024c*/ 	.word	0x000000c0
        /*0250*/ 	.short	0x0100
        /*0252*/ 	.byte	0x04
	.zero		1


	//   ....[22]....
        /*0254*/ 	.word	0x00000bb0
        /*0258*/ 	.word	0x000000ff
        /*025c*/ 	.word	0x000000a8
        /*0260*/ 	.short	0x0100
        /*0262*/ 	.byte	0x04
	.zero		1


	//   ....[23]....
        /*0264*/ 	.word	0x00000bc0
        /*0268*/ 	.word	0x000000ff
        /*026c*/ 	.word	0x000000c8
        /*0270*/ 	.short	0x0100
        /*0272*/ 	.byte	0x04
	.zero		1


	//   ....[24]....
        /*0274*/ 	.word	0x00000bd0
        /*0278*/ 	.word	0x000000ff
        /*027c*/ 	.word	0x000000b0
        /*0280*/ 	.short	0x0100
        /*0282*/ 	.byte	0x04
	.zero		1


	//   ....[25]....
        /*0284*/ 	.word	0x00000be0
        /*0288*/ 	.word	0x000000ff
        /*028c*/ 	.word	0x000000d0
        /*0290*/ 	.short	0x0100
        /*0292*/ 	.byte	0x04
	.zero		1


	//   ....[26]....
        /*0294*/ 	.word	0x00000bf0
        /*0298*/ 	.word	0x000000ff
        /*029c*/ 	.word	0x000000b8
        /*02a0*/ 	.short	0x0100
        /*02a2*/ 	.byte	0x04
	.zero		1


	//   ....[27]....
        /*02a4*/ 	.word	0x00000c00
        /*02a8*/ 	.word	0x000000ff
        /*02ac*/ 	.word	0x000000d8
        /*02b0*/ 	.short	0x0100
        /*02b2*/ 	.byte	0x04
	.zero		1


	//   ....[28]....
        /*02b4*/ 	.word	0x00000cf0
        /*02b8*/ 	.word	0x000000ff
        /*02bc*/ 	.word	0x000000e0
        /*02c0*/ 	.short	0x0100
        /*02c2*/ 	.byte	0x04
	.zero		1


	//   ....[29]....
        /*02c4*/ 	.word	0x00000d00
        /*02c8*/ 	.word	0x000000ff
        /*02cc*/ 	.word	0x000000f0
        /*02d0*/ 	.short	0x0100
        /*02d2*/ 	.byte	0x04
	.zero		1


	//   ....[30]....
        /*02d4*/ 	.word	0x00000d10
        /*02d8*/ 	.word	0x000000ff
        /*02dc*/ 	.word	0x000000e8
        /*02e0*/ 	.short	0x0100
        /*02e2*/ 	.byte	0x04
	.zero		1


	//   ....[31]....
        /*02e4*/ 	.word	0x00000d20
        /*02e8*/ 	.word	0x000000ff
        /*02ec*/ 	.word	0x000000f8
        /*02f0*/ 	.short	0x0100
        /*02f2*/ 	.byte	0x04
	.zero		1


	//   ....[32]....
        /*02f4*/ 	.word	0x00001830
        /*02f8*/ 	.word	0x00000000
        /*02fc*/ 	.word	0x000000f0
        /*0300*/ 	.short	0x010a
        /*0302*/ 	.byte	0xff
	.zero		1


	//   ....[33]....
        /*0304*/ 	.word	0x00001860
        /*0308*/ 	.word	0x00000000
        /*030c*/ 	.word	0x000000e0
        /*0310*/ 	.short	0x0101
        /*0312*/ 	.byte	0xff
	.zero		1


	//   ....[34]....
        /*0314*/ 	.word	0x00001930
        /*0318*/ 	.word	0x000000ff
        /*031c*/ 	.word	0x00000028
        /*0320*/ 	.short	0x010a
        /*0322*/ 	.byte	0x04
	.zero		1


	//   ....[35]....
        /*0324*/ 	.word	0x000019b0
        /*0328*/ 	.word	0x000000ff
        /*032c*/ 	.word	0x00000028
        /*0330*/ 	.short	0x010a
        /*0332*/ 	.byte	0x21
	.zero		1


	//   ....[36]....
        /*0334*/ 	.word	0x00001b40
        /*0338*/ 	.word	0x000000ff
        /*033c*/ 	.word	0x00000028
        /*0340*/ 	.short	0x010a
        /*0342*/ 	.byte	0x08
	.zero		1


	//   ....[37]....
        /*0344*/ 	.word	0x00001c60
        /*0348*/ 	.word	0x000000ff
        /*034c*/ 	.word	0x00000078
        /*0350*/ 	.short	0x0101
        /*0352*/ 	.byte	0x06
	.zero		1


	//   ....[38]....
        /*0354*/ 	.word	0x00001c80
        /*0358*/ 	.word	0x000000ff
        /*035c*/ 	.word	0x00000028
        /*0360*/ 	.short	0x010a
        /*0362*/ 	.byte	0x04
	.zero		1


	//   ....[39]....
        /*0364*/ 	.word	0x00001d00
        /*0368*/ 	.word	0x000000ff
        /*036c*/ 	.word	0x00000028
        /*0370*/ 	.short	0x010a
        /*0372*/ 	.byte	0x11
	.zero		1


	//   ....[40]....
        /*0374*/ 	.word	0x00001f10
        /*0378*/ 	.word	0x000000ff
        /*037c*/ 	.word	0x00000028
        /*0380*/ 	.short	0x010a
        /*0382*/ 	.byte	0x07
	.zero		1


	//   ....[41]....
        /*0384*/ 	.word	0x00001fe0
        /*0388*/ 	.word	0x00000003
        /*038c*/ 	.word	0x00000080
        /*0390*/ 	.short	0x010a
        /*0392*/ 	.byte	0xff
	.zero		1


	//   ....[42]....
        /*0394*/ 	.word	0x00002130
        /*0398*/ 	.word	0x00000000
        /*039c*/ 	.word	0x00000000
        /*03a0*/ 	.short	0x0101
        /*03a2*/ 	.byte	0xff
	.zero		1


	//   ....[43]....
        /*03a4*/ 	.word	0x000026e0
        /*03a8*/ 	.word	0x000000ff
        /*03ac*/ 	.word	0x00000000
        /*03b0*/ 	.short	0x010a
        /*03b2*/ 	.byte	0x04
	.zero		1


	//   ....[44]....
        /*03b4*/ 	.word	0x00002770
        /*03b8*/ 	.word	0x000000ff
        /*03bc*/ 	.word	0x00000000
        /*03c0*/ 	.short	0x010a
        /*03c2*/ 	.byte	0x05
	.zero		1


	//   ....[45]....
        /*03c4*/ 	.word	0x00002800
        /*03c8*/ 	.word	0x000000ff
        /*03cc*/ 	.word	0x00000000
        /*03d0*/ 	.short	0x010a
        /*03d2*/ 	.byte	0x05
	.zero		1


	//   ....[46]....
        /*03d4*/ 	.word	0x00002890
        /*03d8*/ 	.word	0x000000ff
        /*03dc*/ 	.word	0x00000000
        /*03e0*/ 	.short	0x010a
        /*03e2*/ 	.byte	0x05
	.zero		1


	//   ....[47]....
        /*03e4*/ 	.word	0x00002930
        /*03e8*/ 	.word	0x00000000
        /*03ec*/ 	.word	0x00000000
        /*03f0*/ 	.short	0x010a
        /*03f2*/ 	.byte	0xff
	.zero		1


	//   ....[48]....
        /*03f4*/ 	.word	0x00002a50
        /*03f8*/ 	.word	0x00000002
        /*03fc*/ 	.word	0x000000e0
        /*0400*/ 	.short	0x010a
        /*0402*/ 	.byte	0xff
	.zero		1


	//   ....[49]....
        /*0404*/ 	.word	0x00002ac0
        /*0408*/ 	.word	0x00000002
        /*040c*/ 	.word	0x00000000
        /*0410*/ 	.short	0x0101
        /*0412*/ 	.byte	0xff
	.zero		1


	//   ....[50]....
        /*0414*/ 	.word	0x00002ae0
        /*0418*/ 	.word	0x000000ff
        /*041c*/ 	.word	0x00000090
        /*0420*/ 	.short	0x010a
        /*0422*/ 	.byte	0x04
	.zero		1


	//   ....[51]....
        /*0424*/ 	.word	0x00002c00
        /*0428*/ 	.word	0x00000002
        /*042c*/ 	.word	0x00000080
        /*0430*/ 	.short	0x010a
        /*0432*/ 	.byte	0xff
	.zero		1


	//   ....[52]....
        /*0434*/ 	.word	0x00002d00
        /*0438*/ 	.word	0x00000002
        /*043c*/ 	.word	0x00000000
        /*0440*/ 	.short	0x0101
        /*0442*/ 	.byte	0xff
	.zero		1


	//   ....[53]....
        /*0444*/ 	.word	0x00002d90
        /*0448*/ 	.word	0x000000ff
        /*044c*/ 	.word	0x00000090
        /*0450*/ 	.short	0x0106
        /*0452*/ 	.byte	0x04
	.zero		1


	//   ....[54]....
        /*0454*/ 	.word	0x00002db0
        /*0458*/ 	.word	0x000000ff
        /*045c*/ 	.word	0x00000090
        /*0460*/ 	.short	0x010a
        /*0462*/ 	.byte	0x04
	.zero		1


	//   ....[55]....
        /*0464*/ 	.word	0x00002e40
        /*0468*/ 	.word	0x000000ff
        /*046c*/ 	.word	0x00000090
        /*0470*/ 	.short	0x0106
        /*0472*/ 	.byte	0x07
	.zero		1


	//   ....[56]....
        /*0474*/ 	.word	0x00002e80
        /*0478*/ 	.word	0x00000000
        /*047c*/ 	.word	0x00000090
        /*0480*/ 	.short	0x010a
        /*0482*/ 	.byte	0xff
	.zero		1


	//   ....[57]....
        /*0484*/ 	.word	0x00003390
        /*0488*/ 	.word	0x00000000
        /*048c*/ 	.word	0x00000080
        /*0490*/ 	.short	0x010a
        /*0492*/ 	.byte	0xff
	.zero		1


	//   ....[58]....
        /*0494*/ 	.word	0x00003490
        /*0498*/ 	.word	0x00000003
        /*049c*/ 	.word	0x00000000
        /*04a0*/ 	.short	0x0101
        /*04a2*/ 	.byte	0xff
	.zero		1


	//   ....[59]....
        /*04a4*/ 	.word	0x000034a0
        /*04a8*/ 	.word	0x000000ff
        /*04ac*/ 	.word	0x00000000
        /*04b0*/ 	.short	0x010a
        /*04b2*/ 	.byte	0x04
	.zero		1


	//   ....[60]....
        /*04b4*/ 	.word	0x00003520
        /*04b8*/ 	.word	0x000000ff
        /*04bc*/ 	.word	0x000000c0
        /*04c0*/ 	.short	0x010a
        /*04c2*/ 	.byte	0x17
	.zero		1


	//   ....[61]....
        /*04c4*/ 	.word	0x00003600
        /*04c8*/ 	.word	0x000000ff
        /*04cc*/ 	.word	0x00000000
        /*04d0*/ 	.short	0x010a
        /*04d2*/ 	.byte	0x05
	.zero		1


	//   ....[62]....
        /*04d4*/ 	.word	0x00003740
        /*04d8*/ 	.word	0x000000ff
        /*04dc*/ 	.word	0x00000000
        /*04e0*/ 	.short	0x010a
        /*04e2*/ 	.byte	0x04
	.zero		1


	//   ....[63]....
        /*04e4*/ 	.word	0x00003930
        /*04e8*/ 	.word	0x000000ff
        /*04ec*/ 	.word	0x00000000
        /*04f0*/ 	.short	0x010a
        /*04f2*/ 	.byte	0x04
	.zero		1


	//   ....[64]....
        /*04f4*/ 	.word	0x000039c0
        /*04f8*/ 	.word	0x000000ff
        /*04fc*/ 	.word	0x00000000
        /*0500*/ 	.short	0x010a
        /*0502*/ 	.byte	0x05
	.zero		1


	//   ....[65]....
        /*0504*/ 	.word	0x00003a50
        /*0508*/ 	.word	0x000000ff
        /*050c*/ 	.word	0x00000000
        /*0510*/ 	.short	0x010a
        /*0512*/ 	.byte	0x05
	.zero		1


	//   ....[66]....
        /*0514*/ 	.word	0x00003ae0
        /*0518*/ 	.word	0x000000ff
        /*051c*/ 	.word	0x00000000
        /*0520*/ 	.short	0x010a
        /*0522*/ 	.byte	0x04
	.zero		1


	//   ....[67]....
        /*0524*/ 	.word	0x00003fe0
        /*0528*/ 	.word	0x00000008
        /*052c*/ 	.word	0x00000080
        /*0530*/ 	.short	0x010a
        /*0532*/ 	.byte	0xff
	.zero		1


	//   ....[68]....
        /*0534*/ 	.word	0x00004150
        /*0538*/ 	.word	0x00000000
        /*053c*/ 	.word	0x00000000
        /*0540*/ 	.short	0x0101
        /*0542*/ 	.byte	0xff
	.zero		1


	//   ....[69]....
        /*0544*/ 	.word	0x00004630
        /*0548*/ 	.word	0x000000ff
        /*054c*/ 	.word	0x00000078
        /*0550*/ 	.short	0x010a
        /*0552*/ 	.byte	0x15
	.zero		1


	//   ....[70]....
        /*0554*/ 	.word	0x000047c0
        /*0558*/ 	.word	0x000000ff
        /*055c*/ 	.word	0x00000060
        /*0560*/ 	.short	0x010a
        /*0562*/ 	.byte	0x15
	.zero		1


	//   ....[71]....
        /*0564*/ 	.word	0x00004930
        /*0568*/ 	.word	0x000000ff
        /*056c*/ 	.word	0x00000050
        /*0570*/ 	.short	0x010b
        /*0572*/ 	.byte	0x15
	.zero		1


	//   ....[72]....
        /*0574*/ 	.word	0x00004950
        /*0578*/ 	.word	0x000000ff
        /*057c*/ 	.word	0x00000000
        /*0580*/ 	.short	0x0101
        /*0582*/ 	.byte	0x04
	.zero		1


	//   ....[73]....
        /*0584*/ 	.word	0x00004960
        /*0588*/ 	.word	0x000000ff
        /*058c*/ 	.word	0x00000068
        /*0590*/ 	.short	0x010a
        /*0592*/ 	.byte	0x15
	.zero		1


	//   ....[74]....
        /*0594*/ 	.word	0x00004b50
        /*0598*/ 	.word	0x000000ff
        /*059c*/ 	.word	0x00000058
        /*05a0*/ 	.short	0x010b
        /*05a2*/ 	.byte	0x15
	.zero		1


	//   ....[75]....
        /*05a4*/ 	.word	0x00004b60
        /*05a8*/ 	.word	0x000000ff
        /*05ac*/ 	.word	0x00000000
        /*05b0*/ 	.short	0x0101
        /*05b2*/ 	.byte	0x26
	.zero		1


	//   ....[76]....
        /*05b4*/ 	.word	0x00004b90
        /*05b8*/ 	.word	0x000000ff
        /*05bc*/ 	.word	0x00000060
        /*05c0*/ 	.short	0x010a
        /*05c2*/ 	.byte	0x15
	.zero		1


	//   ....[77]....
        /*05c4*/ 	.word	0x00004bd0
        /*05c8*/ 	.word	0x00000000
        /*05cc*/ 	.word	0x00000068
        /*05d0*/ 	.short	0x010a
        /*05d2*/ 	.byte	0xff
	.zero		1


	//   ....[78]....
        /*05d4*/ 	.word	0x00004ee0
        /*05d8*/ 	.word	0x00000003
        /*05dc*/ 	.word	0x00000080
        /*05e0*/ 	.short	0x010a
        /*05e2*/ 	.byte	0xff
	.zero		1


	//   ....[79]....
        /*05e4*/ 	.word	0x00005060
        /*05e8*/ 	.word	0x00000000
        /*05ec*/ 	.word	0x00000000
        /*05f0*/ 	.short	0x0101
        /*05f2*/ 	.byte	0xff
	.zero		1


	//   ....[80]....
        /*05f4*/ 	.word	0x00005b70
        /*05f8*/ 	.word	0x00000003
        /*05fc*/ 	.word	0x00000050
        /*0600*/ 	.short	0x010a
        /*0602*/ 	.byte	0xff
	.zero		1


	//   ....[81]....
        /*0604*/ 	.word	0x00005bb0
        /*0608*/ 	.word	0x0000002b
        /*060c*/ 	.word	0x000000a0
        /*0610*/ 	.short	0x010a
        /*0612*/ 	.byte	0xff
	.zero		1


	//   ....[82]....
        /*0614*/ 	.word	0x00005cf0
        /*0618*/ 	.word	0x00000003
        /*061c*/ 	.word	0x00000050
        /*0620*/ 	.short	0x010a
        /*0622*/ 	.byte	0xff
	.zero		1


	//   ....[83]....
        /*0624*/ 	.word	0x00005e10
        /*0628*/ 	.word	0x00000000
        /*062c*/ 	.word	0x00000000
        /*0630*/ 	.short	0x0101
        /*0632*/ 	.byte	0xff
	.zero		1


	//   ....[84]....
        /*0634*/ 	.word	0x00005e90
        /*0638*/ 	.word	0x0000002b
        /*063c*/ 	.word	0x000000a0
        /*0640*/ 	.short	0x010a
        /*0642*/ 	.byte	0xff
	.zero		1


	//   ....[85]....
        /*0644*/ 	.word	0x00006a00
        /*0648*/ 	.word	0x00000003
        /*064c*/ 	.word	0x00000050
        /*0650*/ 	.short	0x010a
        /*0652*/ 	.byte	0xff
	.zero		1


	//   ....[86]....
        /*0654*/ 	.word	0x00006ab0
        /*0658*/ 	.word	0x00000003
        /*065c*/ 	.word	0x00000050
        /*0660*/ 	.short	0x010a
        /*0662*/ 	.byte	0xff
	.zero		1


	//   ....[87]....
        /*0664*/ 	.word	0x00006bd0
        /*0668*/ 	.word	0x00000000
        /*066c*/ 	.word	0x00000000
        /*0670*/ 	.short	0x0101
        /*0672*/ 	.byte	0xff
	.zero		1


	//   ....[88]....
        /*0674*/ 	.word	0x00006fe0
        /*0678*/ 	.word	0x000000ff
        /*067c*/ 	.word	0x00000000
        /*0680*/ 	.short	0x0101
        /*0682*/ 	.byte	0x04
	.zero		1


	//   ....[89]....
        /*0684*/ 	.word	0x000078e0
        /*0688*/ 	.word	0x00000000
        /*068c*/ 	.word	0x000000f0
        /*0690*/ 	.short	0x010a
        /*0692*/ 	.byte	0xff
	.zero		1


	//   ....[90]....
        /*0694*/ 	.word	0x00007940
        /*0698*/ 	.word	0x00000000
        /*069c*/ 	.word	0x00000028
        /*06a0*/ 	.short	0x010a
        /*06a2*/ 	.byte	0xff
	.zero		1


	//   ....[91]....
        /*06a4*/ 	.word	0x000079a0
        /*06a8*/ 	.word	0x00000000
        /*06ac*/ 	.word	0x00000028
        /*06b0*/ 	.short	0x010a
        /*06b2*/ 	.byte	0xff
	.zero		1


	//   ....[92]....
        /*06b4*/ 	.word	0x000079f0
        /*06b8*/ 	.word	0x00000003
        /*06bc*/ 	.word	0x00000080
        /*06c0*/ 	.short	0x010a
        /*06c2*/ 	.byte	0xff
	.zero		1


	//   ....[93]....
        /*06c4*/ 	.word	0x00007a50
        /*06c8*/ 	.word	0x00000000
        /*06cc*/ 	.word	0x00000000
        /*06d0*/ 	.short	0x010a
        /*06d2*/ 	.byte	0xff
	.zero		1


	//   ....[94]....
        /*06d4*/ 	.word	0x00007ab0
        /*06d8*/ 	.word	0x00000000
        /*06dc*/ 	.word	0x00000000
        /*06e0*/ 	.short	0x010a
        /*06e2*/ 	.byte	0xff
	.zero		1


	//   ....[95]....
        /*06e4*/ 	.word	0x00007b10
        /*06e8*/ 	.word	0x00000000
        /*06ec*/ 	.word	0x00000000
        /*06f0*/ 	.short	0x010a
        /*06f2*/ 	.byte	0xff
	.zero		1


	//   ....[96]....
        /*06f4*/ 	.word	0x00007b70
        /*06f8*/ 	.word	0x00000000
        /*06fc*/ 	.word	0x00000000
        /*0700*/ 	.short	0x010a
        /*0702*/ 	.byte	0xff
	.zero		1


	//   ....[97]....
        /*0704*/ 	.word	0x00007bc0
        /*0708*/ 	.word	0x00000002
        /*070c*/ 	.word	0x000000e0
        /*0710*/ 	.short	0x010a
        /*0712*/ 	.byte	0xff
	.zero		1


	//   ....[98]....
        /*0714*/ 	.word	0x00007c20
        /*0718*/ 	.word	0x00000002
        /*071c*/ 	.word	0x00000090
        /*0720*/ 	.short	0x010a
        /*0722*/ 	.byte	0xff
	.zero		1


	//   ....[99]....
        /*0724*/ 	.word	0x00007c70
        /*0728*/ 	.word	0x00000002
        /*072c*/ 	.word	0x00000080
        /*0730*/ 	.short	0x010a
        /*0732*/ 	.byte	0xff
	.zero		1


	//   ....[100]....
        /*0734*/ 	.word	0x00007cd0
        /*0738*/ 	.word	0x00000000
        /*073c*/ 	.word	0x00000090
        /*0740*/ 	.short	0x010a
        /*0742*/ 	.byte	0xff
	.zero		1


	//   ....[101]....
        /*0744*/ 	.word	0x00007d20
        /*0748*/ 	.word	0x00000000
        /*074c*/ 	.word	0x00000080
        /*0750*/ 	.short	0x010a
        /*0752*/ 	.byte	0xff
	.zero		1


	//   ....[102]....
        /*0754*/ 	.word	0x00007d80
        /*0758*/ 	.word	0x00000002
        /*075c*/ 	.word	0x000000c0
        /*0760*/ 	.short	0x010a
        /*0762*/ 	.byte	0xff
	.zero		1


	//   ....[103]....
        /*0764*/ 	.word	0x00007de0
        /*0768*/ 	.word	0x00000000
        /*076c*/ 	.word	0x00000000
        /*0770*/ 	.short	0x010a
        /*0772*/ 	.byte	0xff
	.zero		1


	//   ....[104]....
        /*0774*/ 	.word	0x00007e40
        /*0778*/ 	.word	0x00000000
        /*077c*/ 	.word	0x00000000
        /*0780*/ 	.short	0x010a
        /*0782*/ 	.byte	0xff
	.zero		1


	//   ....[105]....
        /*0784*/ 	.word	0x00007ea0
        /*0788*/ 	.word	0x00000000
        /*078c*/ 	.word	0x00000000
        /*0790*/ 	.short	0x010a
        /*0792*/ 	.byte	0xff
	.zero		1


	//   ....[106]....
        /*0794*/ 	.word	0x00007f00
        /*0798*/ 	.word	0x00000000
        /*079c*/ 	.word	0x00000000
        /*07a0*/ 	.short	0x010a
        /*07a2*/ 	.byte	0xff
	.zero		1


	//   ....[107]....
        /*07a4*/ 	.word	0x00007f60
        /*07a8*/ 	.word	0x00000000
        /*07ac*/ 	.word	0x00000000
        /*07b0*/ 	.short	0x010a
        /*07b2*/ 	.byte	0xff
	.zero		1


	//   ....[108]....
        /*07b4*/ 	.word	0x00007fb0
        /*07b8*/ 	.word	0x00000008
        /*07bc*/ 	.word	0x00000080
        /*07c0*/ 	.short	0x010a
        /*07c2*/ 	.byte	0xff
	.zero		1


	//   ....[109]....
        /*07c4*/ 	.word	0x00008010
        /*07c8*/ 	.word	0x00000000
        /*07cc*/ 	.word	0x00000078
        /*07d0*/ 	.short	0x010a
        /*07d2*/ 	.byte	0xff
	.zero		1


	//   ....[110]....
        /*07d4*/ 	.word	0x00008070
        /*07d8*/ 	.word	0x00000000
        /*07dc*/ 	.word	0x00000060
        /*07e0*/ 	.short	0x010a
        /*07e2*/ 	.byte	0xff
	.zero		1


	//   ....[111]....
        /*07e4*/ 	.word	0x000080d0
        /*07e8*/ 	.word	0x00000000
        /*07ec*/ 	.word	0x00000068
        /*07f0*/ 	.short	0x010a
        /*07f2*/ 	.byte	0xff
	.zero		1


	//   ....[112]....
        /*07f4*/ 	.word	0x00008130
        /*07f8*/ 	.word	0x00000000
        /*07fc*/ 	.word	0x00000060
        /*0800*/ 	.short	0x010a
        /*0802*/ 	.byte	0xff
	.zero		1


	//   ....[113]....
        /*0804*/ 	.word	0x00008180
        /*0808*/ 	.word	0x00000003
        /*080c*/ 	.word	0x00000080
        /*0810*/ 	.short	0x010a
        /*0812*/ 	.byte	0xff
	.zero		1


	//   ....[114]....
        /*0814*/ 	.word	0x000081d0
        /*0818*/ 	.word	0x00000003
        /*081c*/ 	.word	0x00000050
        /*0820*/ 	.short	0x010a
        /*0822*/ 	.byte	0xff
	.zero		1


	//   ....[115]....
        /*0824*/ 	.word	0x00008220
        /*0828*/ 	.word	0x0000002b
        /*082c*/ 	.word	0x000000a0
        /*0830*/ 	.short	0x010a
        /*0832*/ 	.byte	0xff
	.zero		1


	//   ....[116]....
        /*0834*/ 	.word	0x00008270
        /*0838*/ 	.word	0x00000003
        /*083c*/ 	.word	0x00000050
        /*0840*/ 	.short	0x010a
        /*0842*/ 	.byte	0xff
	.zero		1


	//----- nvinfo : EIATTR_NUM_MBARRIERS
	.align		4
.L_47:
        /*0844*/ 	.byte	0x03, 0x38
        /*0846*/ 	.short	0x0020


	//----- nvinfo : EIATTR_EXIT_INSTR_OFFSETS
	.align		4
        /*0848*/ 	.byte	0x04, 0x1c
        /*084a*/ 	.short	(.L_49 - .L_48)


	//   ....[0]....
.L_48:
        /*084c*/ 	.word	0x00002960


	//   ....[1]....
        /*0850*/ 	.word	0x00002e50


	//   ....[2]....
        /*0854*/ 	.word	0x00002eb0


	//   ....[3]....
        /*0858*/ 	.word	0x00003d40


	//   ....[4]....
        /*085c*/ 	.word	0x00004c00


	//   ....[5]....
        /*0860*/ 	.word	0x00004c40


	//   ....[6]....
        /*0864*/ 	.word	0x000078d0


	//----- nvinfo : EIATTR_MAX_THREADS
	.align		4
.L_49:
        /*0868*/ 	.byte	0x04, 0x05
        /*086a*/ 	.short	(.L_51 - .L_50)
.L_50:
        /*086c*/ 	.word	0x00000100
        /*0870*/ 	.word	0x00000001
        /*0874*/ 	.word	0x00000001


	//----- nvinfo : EIATTR_CRS_STACK_SIZE
	.align		4
.L_51:
        /*0878*/ 	.byte	0x04, 0x1e
        /*087a*/ 	.short	(.L_53 - .L_52)
.L_52:
        /*087c*/ 	.word	0x00000000


	//----- nvinfo : EIATTR_CBANK_PARAM_SIZE
	.align		4
.L_53:
        /*0880*/ 	.byte	0x03, 0x19
        /*0882*/ 	.short	0x0800


	//----- nvinfo : EIATTR_PARAM_CBANK
	.align		4
        /*0884*/ 	.byte	0x04, 0x0a
        /*0886*/ 	.short	(.L_55 - .L_54)
	.align		4
.L_54:
        /*0888*/ 	.word	index@(.nv.constant0._ZN7cutlass13device_kernelINS_4gemm6kernel13GemmUniversalIN4cute5tupleIJiiiiEEENS1_10collective13CollectiveMmaINS1_35MainloopSm100TmaUmmaWarpSpecializedILi5ELi2ELi4ENS5_IJNS4_1CILi2EEENSA_ILi1EEESC_EEEEENS5_IJNSA_ILi64EEENSA_ILi128EEESF_EEEaNS5_IJlSC_lEEEaSI_NS4_8TiledMMAINS4_8MMA_AtomIJNS4_15SM100_MMA_S8_SSIaaiLi64ELi128ELNS4_4UMMA5MajorE0ELSN_0ELNSM_8SaturateE0EEEEEENS4_6LayoutINS5_IJSC_SC_SC_EEENS5_IJNSA_ILi0EEEST_ST_EEEEENS5_IJNS4_10UnderscoreESW_SW_EEEEENS4_13SM90_TMA_LOADENS4_14ComposedLayoutINS4_7SwizzleILi2ELi4ELi3EEENS4_18smem_ptr_flag_bitsILi8EEENSR_INS5_IJNSA_ILi8EEESF_EEENS5_IJSF_SC_EEEEEEEvNS4_8identityENS4_23SM90_TMA_LOAD_MULTICASTES19_vS1A_EENS_8epilogue10collective18CollectiveEpilogueINS1D_23Sm100TmaWarpSpecializedILi2ELi2ELi32ELb0ELb0EEEJSH_NS5_IJNSR_ISF_SC_EES1I_EEEaSI_aSI_NS1D_6fusion15FusionCallbacksIS1H_NS1K_17LinearCombinationIaiaiLNS_15FloatRoundStyleE2EEESH_S1J_JEEENS4_5SM1004TMEM4LOAD26SM100_TMEM_LOAD_16dp32b32xESZ_S19_NS4_39AutoVectorizingCopyWithAssumedAlignmentILi128EEENS4_14SM90_TMA_STOREES19_S1V_S1V_EEEvvEEEEvNT_6ParamsE)
        /*088c*/ 	.short	0x0380
        /*088e*/ 	.short	0x0800


	//----- nvinfo : EIATTR_SW_WAR
	.align		4
.L_55:
        /*0890*/ 	.byte	0x04, 0x36
        /*0892*/ 	.short	(.L_57 - .L_56)
.L_56:
        /*0894*/ 	.word	0x00000008
.L_57:


//--------------------- .nv.callgraph             --------------------------
	.section	.nv.callgraph,"",@"SHT_CUDA_CALLGRAPH"
	.align	4
	.sectionentsize	8
	.align		4
        /*0000*/ 	.word	0x00000000
	.align		4
        /*0004*/ 	.word	0xffffffff
	.align		4
        /*0008*/ 	.word	index@(_ZN7cutlass13device_kernelINS_4gemm6kernel13GemmUniversalIN4cute5tupleIJiiiiEEENS1_10collective13CollectiveMmaINS1_35MainloopSm100TmaUmmaWarpSpecializedILi5ELi2ELi4ENS5_IJNS4_1CILi2EEENSA_ILi1EEESC_EEEEENS5_IJNSA_ILi64EEENSA_ILi128EEESF_EEEaNS5_IJlSC_lEEEaSI_NS4_8TiledMMAINS4_8MMA_AtomIJNS4_15SM100_MMA_S8_SSIaaiLi64ELi128ELNS4_4UMMA5MajorE0ELSN_0ELNSM_8SaturateE0EEEEEENS4_6LayoutINS5_IJSC_SC_SC_EEENS5_IJNSA_ILi0EEEST_ST_EEEEENS5_IJNS4_10UnderscoreESW_SW_EEEEENS4_13SM90_TMA_LOADENS4_14ComposedLayoutINS4_7SwizzleILi2ELi4ELi3EEENS4_18smem_ptr_flag_bitsILi8EEENSR_INS5_IJNSA_ILi8EEESF_EEENS5_IJSF_SC_EEEEEEEvNS4_8identityENS4_23SM90_TMA_LOAD_MULTICASTES19_vS1A_EENS_8epilogue10collective18CollectiveEpilogueINS1D_23Sm100TmaWarpSpecializedILi2ELi2ELi32ELb0ELb0EEEJSH_NS5_IJNSR_ISF_SC_EES1I_EEEaSI_aSI_NS1D_6fusion15FusionCallbacksIS1H_NS1K_17LinearCombinationIaiaiLNS_15FloatRoundStyleE2EEESH_S1J_JEEENS4_5SM1004TMEM4LOAD26SM100_TMEM_LOAD_16dp32b32xESZ_S19_NS4_39AutoVectorizingCopyWithAssumedAlignmentILi128EEENS4_14SM90_TMA_STOREES19_S1V_S1V_EEEvvEEEEvNT_6ParamsE)
	.align		4
        /*000c*/ 	.word	index@(__assertfail)
	.align		4
        /*0010*/ 	.word	0x00000000
	.align		4
        /*0014*/ 	.word	0xfffffffe
	.align		4
        /*0018*/ 	.word	0x00000000
	.align		4
        /*001c*/ 	.word	0xfffffffd
	.align		4
        /*0020*/ 	.word	0x00000000
	.align		4
        /*0024*/ 	.word	0xfffffffc


//--------------------- .nv.constant4             --------------------------
	.section	.nv.constant4,"a",@progbits
	.align	8
	.align		8
.nv.constant4:
        /*0000*/ 	.dword	__assertfail
	.align		8
        /*0008*/ 	.dword	__unnamed_1
	.align		8
        /*0010*/ 	.dword	__unnamed_2
	.align		8
        /*0018*/ 	.dword	_ZN40_INTERNAL_c965ae8d_4_k_cu_f4f5e5e1_115324cuda3std3__45__cpo5beginE
	.align		8
        /*0020*/ 	.dword	_ZN40_INTERNAL_c965ae8d_4_k_cu_f4f5e5e1_115324cuda3std3__45__cpo3endE
	.align		8
        /*0028*/ 	.dword	_ZN40_INTERNAL_c965ae8d_4_k_cu_f4f5e5e1_115324cuda3std3__45__cpo6cbeginE
	.align		8
        /*0030*/ 	.dword	_ZN40_INTERNAL_c965ae8d_4_k_cu_f4f5e5e1_115324cuda3std3__45__cpo4cendE
	.align		8
        /*0038*/ 	.dword	_ZN40_INTERNAL_c965ae8d_4_k_cu_f4f5e5e1_115324cuda3std3__442_GLOBAL__N__c965ae8d_4_k_cu_f4f5e5e1_115326ignoreE
	.align		8
        /*0040*/ 	.dword	_ZN40_INTERNAL_c965ae8d_4_k_cu_f4f5e5e1_115324cuda3std3__419piecewise_constructE
	.align		8
        /*0048*/ 	.dword	_ZN40_INTERNAL_c965ae8d_4_k_cu_f4f5e5e1_115324cuda3std3__48in_placeE
	.align		8
        /*0050*/ 	.dword	_ZN40_INTERNAL_c965ae8d_4_k_cu_f4f5e5e1_115324cuda3std6ranges3__45__cpo4swapE
	.align		8
        /*0058*/ 	.dword	_ZN40_INTERNAL_c965ae8d_4_k_cu_f4f5e5e1_115324cuda3std6ranges3__45__cpo9iter_moveE
	.align		8
        /*0060*/ 	.dword	_ZN40_INTERNAL_c965ae8d_4_k_cu_f4f5e5e1_115324cute7productE
	.align		8
        /*0068*/ 	.dword	_ZN40_INTERNAL_c965ae8d_4_k_cu_f4f5e5e1_115324cute1_E
	.align		8
        /*0070*/ 	.dword	$str$25
	.align		8
        /*0078*/ 	.dword	$str$26
	.align		8
        /*0080*/ 	.dword	$str$27
	.align		8
        /*0088*/ 	.dword	$str$28


//--------------------- .text._ZN7cutlass13device_kernelINS_4gemm6kernel13GemmUniversalIN4cute5tupleIJiiiiEEENS1_10collective13CollectiveMmaINS1_35MainloopSm100TmaUmmaWarpSpecializedILi5ELi2ELi4ENS5_IJNS4_1CILi2EEENSA_ILi1EEESC_EEEEENS5_IJNSA_ILi64EEENSA_ILi128EEESF_EEEaNS5_IJlSC_lEEEaSI_NS4_8TiledMMAINS4_8MMA_AtomIJNS4_15SM100_MMA_S8_SSIaaiLi64ELi128ELNS4_4UMMA5MajorE0ELSN_0ELNSM_8SaturateE0EEEEEENS4_6LayoutINS5_IJSC_SC_SC_EEENS5_IJNSA_ILi0EEEST_ST_EEEEENS5_IJNS4_10UnderscoreESW_SW_EEEEENS4_13SM90_TMA_LOADENS4_14ComposedLayoutINS4_7SwizzleILi2ELi4ELi3EEENS4_18smem_ptr_flag_bitsILi8EEENSR_INS5_IJNSA_ILi8EEESF_EEENS5_IJSF_SC_EEEEEEEvNS4_8identityENS4_23SM90_TMA_LOAD_MULTICASTES19_vS1A_EENS_8epilogue10collective18CollectiveEpilogueINS1D_23Sm100TmaWarpSpecializedILi2ELi2ELi32ELb0ELb0EEEJSH_NS5_IJNSR_ISF_SC_EES1I_EEEaSI_aSI_NS1D_6fusion15FusionCallbacksIS1H_NS1K_17LinearCombinationIaiaiLNS_15FloatRoundStyleE2EEESH_S1J_JEEENS4_5SM1004TMEM4LOAD26SM100_TMEM_LOAD_16dp32b32xESZ_S19_NS4_39AutoVectorizingCopyWithAssumedAlignmentILi128EEENS4_14SM90_TMA_STOREES19_S1V_S1V_EEEvvEEEEvNT_6ParamsE --------------------------
	.section	.text._ZN7cutlass13device_kernelINS_4gemm6kernel13GemmUniversalIN4cute5tupleIJiiiiEEENS1_10collective13CollectiveMmaINS1_35MainloopSm100TmaUmmaWarpSpecializedILi5ELi2ELi4ENS5_IJNS4_1CILi2EEENSA_ILi1EEESC_EEEEENS5_IJNSA_ILi64EEENSA_ILi128EEESF_EEEaNS5_IJlSC_lEEEaSI_NS4_8TiledMMAINS4_8MMA_AtomIJNS4_15SM100_MMA_S8_SSIaaiLi64ELi128ELNS4_4UMMA5MajorE0ELSN_0ELNSM_8SaturateE0EEEEEENS4_6LayoutINS5_IJSC_SC_SC_EEENS5_IJNSA_ILi0EEEST_ST_EEEEENS5_IJNS4_10UnderscoreESW_SW_EEEEENS4_13SM90_TMA_LOADENS4_14ComposedLayoutINS4_7SwizzleILi2ELi4ELi3EEENS4_18smem_ptr_flag_bitsILi8EEENSR_INS5_IJNSA_ILi8EEESF_EEENS5_IJSF_SC_EEEEEEEvNS4_8identityENS4_23SM90_TMA_LOAD_MULTICASTES19_vS1A_EENS_8epilogue10collective18CollectiveEpilogueINS1D_23Sm100TmaWarpSpecializedILi2ELi2ELi32ELb0ELb0EEEJSH_NS5_IJNSR_ISF_SC_EES1I_EEEaSI_aSI_NS1D_6fusion15FusionCallbacksIS1H_NS1K_17LinearCombinationIaiaiLNS_15FloatRoundStyleE2EEESH_S1J_JEEENS4_5SM1004TMEM4LOAD26SM100_TMEM_LOAD_16dp32b32xESZ_S19_NS4_39AutoVectorizingCopyWithAssumedAlignmentILi128EEENS4_14SM90_TMA_STOREES19_S1V_S1V_EEEvvEEEEvNT_6ParamsE,"ax",@progbits
	.align	128
.text._ZN7cutlass13device_kernelINS_4gemm6kernel13GemmUniversalIN4cute5tupleIJiiiiEEENS1_10collective13CollectiveMmaINS1_35MainloopSm100TmaUmmaWarpSpecializedILi5ELi2ELi4ENS5_IJNS4_1CILi2EEENSA_ILi1EEESC_EEEEENS5_IJNSA_ILi64EEENSA_ILi128EEESF_EEEaNS5_IJlSC_lEEEaSI_NS4_8TiledMMAINS4_8MMA_AtomIJNS4_15SM100_MMA_S8_SSIaaiLi64ELi128ELNS4_4UMMA5MajorE0ELSN_0ELNSM_8SaturateE0EEEEEENS4_6LayoutINS5_IJSC_SC_SC_EEENS5_IJNSA_ILi0EEEST_ST_EEEEENS5_IJNS4_10UnderscoreESW_SW_EEEEENS4_13SM90_TMA_LOADENS4_14ComposedLayoutINS4_7SwizzleILi2ELi4ELi3EEENS4_18smem_ptr_flag_bitsILi8EEENSR_INS5_IJNSA_ILi8EEESF_EEENS5_IJSF_SC_EEEEEEEvNS4_8identityENS4_23SM90_TMA_LOAD_MULTICASTES19_vS1A_EENS_8epilogue10collective18CollectiveEpilogueINS1D_23Sm100TmaWarpSpecializedILi2ELi2ELi32ELb0ELb0EEEJSH_NS5_IJNSR_ISF_SC_EES1I_EEEaSI_aSI_NS1D_6fusion15FusionCallbacksIS1H_NS1K_17LinearCombinationIaiaiLNS_15FloatRoundStyleE2EEESH_S1J_JEEENS4_5SM1004TMEM4LOAD26SM100_TMEM_LOAD_16dp32b32xESZ_S19_NS4_39AutoVectorizingCopyWithAssumedAlignmentILi128EEENS4_14SM90_TMA_STOREES19_S1V_S1V_EEEvvEEEEvNT_6ParamsE:
        .type           _ZN7cutlass13device_kernelINS_4gemm6kernel13GemmUniversalIN4cute5tupleIJiiiiEEENS1_10collective13CollectiveMmaINS1_35MainloopSm100TmaUmmaWarpSpecializedILi5ELi2ELi4ENS5_IJNS4_1CILi2EEENSA_ILi1EEESC_EEEEENS5_IJNSA_ILi64EEENSA_ILi128EEESF_EEEaNS5_IJlSC_lEEEaSI_NS4_8TiledMMAINS4_8MMA_AtomIJNS4_15SM100_MMA_S8_SSIaaiLi64ELi128ELNS4_4UMMA5MajorE0ELSN_0ELNSM_8SaturateE0EEEEEENS4_6LayoutINS5_IJSC_SC_SC_EEENS5_IJNSA_ILi0EEEST_ST_EEEEENS5_IJNS4_10UnderscoreESW_SW_EEEEENS4_13SM90_TMA_LOADENS4_14ComposedLayoutINS4_7SwizzleILi2ELi4ELi3EEENS4_18smem_ptr_flag_bitsILi8EEENSR_INS5_IJNSA_ILi8EEESF_EEENS5_IJSF_SC_EEEEEEEvNS4_8identityENS4_23SM90_TMA_LOAD_MULTICASTES19_vS1A_EENS_8epilogue10collective18CollectiveEpilogueINS1D_23Sm100TmaWarpSpecializedILi2ELi2ELi32ELb0ELb0EEEJSH_NS5_IJNSR_ISF_SC_EES1I_EEEaSI_aSI_NS1D_6fusion15FusionCallbacksIS1H_NS1K_17LinearCombinationIaiaiLNS_15FloatRoundStyleE2EEESH_S1J_JEEENS4_5SM1004TMEM4LOAD26SM100_TMEM_LOAD_16dp32b32xESZ_S19_NS4_39AutoVectorizingCopyWithAssumedAlignmentILi128EEENS4_14SM90_TMA_STOREES19_S1V_S1V_EEEvvEEEEvNT_6ParamsE,@function
        .size           _ZN7cutlass13device_kernelINS_4gemm6kernel13GemmUniversalIN4cute5tupleIJiiiiEEENS1_10collective13CollectiveMmaINS1_35MainloopSm100TmaUmmaWarpSpecializedILi5ELi2ELi4ENS5_IJNS4_1CILi2EEENSA_ILi1EEESC_EEEEENS5_IJNSA_ILi64EEENSA_ILi128EEESF_EEEaNS5_IJlSC_lEEEaSI_NS4_8TiledMMAINS4_8MMA_AtomIJNS4_15SM100_MMA_S8_SSIaaiLi64ELi128ELNS4_4UMMA5MajorE0ELSN_0ELNSM_8SaturateE0EEEEEENS4_6LayoutINS5_IJSC_SC_SC_EEENS5_IJNSA_ILi0EEEST_ST_EEEEENS5_IJNS4_10UnderscoreESW_SW_EEEEENS4_13SM90_TMA_LOADENS4_14ComposedLayoutINS4_7SwizzleILi2ELi4ELi3EEENS4_18smem_ptr_flag_bitsILi8EEENSR_INS5_IJNSA_ILi8EEESF_EEENS5_IJSF_SC_EEEEEEEvNS4_8identityENS4_23SM90_TMA_LOAD_MULTICASTES19_vS1A_EENS_8epilogue10collective18CollectiveEpilogueINS1D_23Sm100TmaWarpSpecializedILi2ELi2ELi32ELb0ELb0EEEJSH_NS5_IJNSR_ISF_SC_EES1I_EEEaSI_aSI_NS1D_6fusion15FusionCallbacksIS1H_NS1K_17LinearCombinationIaiaiLNS_15FloatRoundStyleE2EEESH_S1J_JEEENS4_5SM1004TMEM4LOAD26SM100_TMEM_LOAD_16dp32b32xESZ_S19_NS4_39AutoVectorizingCopyWithAssumedAlignmentILi128EEENS4_14SM90_TMA_STOREES19_S1V_S1V_EEEvvEEEEvNT_6ParamsE,(.L_x_152 - _ZN7cutlass13device_kernelINS_4gemm6kernel13GemmUniversalIN4cute5tupleIJiiiiEEENS1_10collective13CollectiveMmaINS1_35MainloopSm100TmaUmmaWarpSpecializedILi5ELi2ELi4ENS5_IJNS4_1CILi2EEENSA_ILi1EEESC_EEEEENS5_IJNSA_ILi64EEENSA_ILi128EEESF_EEEaNS5_IJlSC_lEEEaSI_NS4_8TiledMMAINS4_8MMA_AtomIJNS4_15SM100_MMA_S8_SSIaaiLi64ELi128ELNS4_4UMMA5MajorE0ELSN_0ELNSM_8SaturateE0EEEEEENS4_6LayoutINS5_IJSC_SC_SC_EEENS5_IJNSA_ILi0EEEST_ST_EEEEENS5_IJNS4_10UnderscoreESW_SW_EEEEENS4_13SM90_TMA_LOADENS4_14ComposedLayoutINS4_7SwizzleILi2ELi4ELi3EEENS4_18smem_ptr_flag_bitsILi8EEENSR_INS5_IJNSA_ILi8EEESF_EEENS5_IJSF_SC_EEEEEEEvNS4_8identityENS4_23SM90_TMA_LOAD_MULTICASTES19_vS1A_EENS_8epilogue10collective18CollectiveEpilogueINS1D_23Sm100TmaWarpSpecializedILi2ELi2ELi32ELb0ELb0EEEJSH_NS5_IJNSR_ISF_SC_EES1I_EEEaSI_aSI_NS1D_6fusion15FusionCallbacksIS1H_NS1K_17LinearCombinationIaiaiLNS_15FloatRoundStyleE2EEESH_S1J_JEEENS4_5SM1004TMEM4LOAD26SM100_TMEM_LOAD_16dp32b32xESZ_S19_NS4_39AutoVectorizingCopyWithAssumedAlignmentILi128EEENS4_14SM90_TMA_STOREES19_S1V_S1V_EEEvvEEEEvNT_6ParamsE)
        .other          _ZN7cutlass13device_kernelINS_4gemm6kernel13GemmUniversalIN4cute5tupleIJiiiiEEENS1_10collective13CollectiveMmaINS1_35MainloopSm100TmaUmmaWarpSpecializedILi5ELi2ELi4ENS5_IJNS4_1CILi2EEENSA_ILi1EEESC_EEEEENS5_IJNSA_ILi64EEENSA_ILi128EEESF_EEEaNS5_IJlSC_lEEEaSI_NS4_8TiledMMAINS4_8MMA_AtomIJNS4_15SM100_MMA_S8_SSIaaiLi64ELi128ELNS4_4UMMA5MajorE0ELSN_0ELNSM_8SaturateE0EEEEEENS4_6LayoutINS5_IJSC_SC_SC_EEENS5_IJNSA_ILi0EEEST_ST_EEEEENS5_IJNS4_10UnderscoreESW_SW_EEEEENS4_13SM90_TMA_LOADENS4_14ComposedLayoutINS4_7SwizzleILi2ELi4ELi3EEENS4_18smem_ptr_flag_bitsILi8EEENSR_INS5_IJNSA_ILi8EEESF_EEENS5_IJSF_SC_EEEEEEEvNS4_8identityENS4_23SM90_TMA_LOAD_MULTICASTES19_vS1A_EENS_8epilogue10collective18CollectiveEpilogueINS1D_23Sm100TmaWarpSpecializedILi2ELi2ELi32ELb0ELb0EEEJSH_NS5_IJNSR_ISF_SC_EES1I_EEEaSI_aSI_NS1D_6fusion15FusionCallbacksIS1H_NS1K_17LinearCombinationIaiaiLNS_15FloatRoundStyleE2EEESH_S1J_JEEENS4_5SM1004TMEM4LOAD26SM100_TMEM_LOAD_16dp32b32xESZ_S19_NS4_39AutoVectorizingCopyWithAssumedAlignmentILi128EEENS4_14SM90_TMA_STOREES19_S1V_S1V_EEEvvEEEEvNT_6ParamsE,@"STO_CUDA_ENTRY STV_DEFAULT"
_ZN7cutlass13device_kernelINS_4gemm6kernel13GemmUniversalIN4cute5tupleIJiiiiEEENS1_10collective13CollectiveMmaINS1_35MainloopSm100TmaUmmaWarpSpecializedILi5ELi2ELi4ENS5_IJNS4_1CILi2EEENSA_ILi1EEESC_EEEEENS5_IJNSA_ILi64EEENSA_ILi128EEESF_EEEaNS5_IJlSC_lEEEaSI_NS4_8TiledMMAINS4_8MMA_AtomIJNS4_15SM100_MMA_S8_SSIaaiLi64ELi128ELNS4_4UMMA5MajorE0ELSN_0ELNSM_8SaturateE0EEEEEENS4_6LayoutINS5_IJSC_SC_SC_EEENS5_IJNSA_ILi0EEEST_ST_EEEEENS5_IJNS4_10UnderscoreESW_SW_EEEEENS4_13SM90_TMA_LOADENS4_14ComposedLayoutINS4_7SwizzleILi2ELi4ELi3EEENS4_18smem_ptr_flag_bitsILi8EEENSR_INS5_IJNSA_ILi8EEESF_EEENS5_IJSF_SC_EEEEEEEvNS4_8identityENS4_23SM90_TMA_LOAD_MULTICASTES19_vS1A_EENS_8epilogue10collective18CollectiveEpilogueINS1D_23Sm100TmaWarpSpecializedILi2ELi2ELi32ELb0ELb0EEEJSH_NS5_IJNSR_ISF_SC_EES1I_EEEaSI_aSI_NS1D_6fusion15FusionCallbacksIS1H_NS1K_17LinearCombinationIaiaiLNS_15FloatRoundStyleE2EEESH_S1J_JEEENS4_5SM1004TMEM4LOAD26SM100_TMEM_LOAD_16dp32b32xESZ_S19_NS4_39AutoVectorizingCopyWithAssumedAlignmentILi128EEENS4_14SM90_TMA_STOREES19_S1V_S1V_EEEvvEEEEvNT_6ParamsE:
[----:B------:R-:W1:Y:S01]  /*0000*/  LDC R1, c[0x0][0x37c] ;  /* 0x0000df00ff017b82 */ /* 0x000e620000000800 */
[----:B------:R-:W2:Y:S01]  /*0010*/  S2R R84, SR_TID.X ;  /* 0x0000000000547919 */ /* 0x000ea20000002100 */
[----:B------:R-:W3:Y:S01]  /*0020*/  LDCU.64 UR8, c[0x0][0x890] ;  /* 0x00011200ff0877ac */ /* 0x000ee20008000a00 */
[----:B------:R-:W-:Y:S02]  /*0030*/  PRMT R74, RZ, 0x7610, R74 ;  /* 0x00007610ff4a7816 */ /* 0x000fe4000000004a */
[----:B------:R-:W-:Y:S01]  /*0040*/  ELECT P3, URZ, PT ;  /* 0x0000000000ff782f */ /* 0x000fe20003860000 */
[----:B---3--:R-:W-:-:S04]  /*0050*/  UISETP.NE.U32.AND UP0, UPT, UR8, URZ, UPT ;  /* 0x000000ff0800728c */ /* 0x008fc8000bf05070 */
[----:B------:R-:W-:Y:S01]  /*0060*/  UISETP.NE.AND.EX UP0, UPT, UR9, URZ, UPT, UP0 ;  /* 0x000000ff0900728c */ /* 0x000fe2000bf05300 */
[----:B--2---:R-:W-:-:S05]  /*0070*/  SHF.R.U32.HI R75, RZ, 0x5, R84 ;  /* 0x00000005ff4b7819 */ /* 0x004fca0000011654 */
[----:B------:R-:W2:Y:S02]  /*0080*/  SHFL.IDX PT, R0, R75, RZ, 0x1f ;  /* 0x00001fff4b007589 */ /* 0x000ea400000e0000 */
[----:B--2---:R-:W-:Y:S01]  /*0090*/  R2UR UR18, R0 ;  /* 0x00000000001272ca */ /* 0x004fe200000e0000 */
[----:B-1----:R-:W-:-:S14]  /*00a0*/  BRA.U UP0, `(.L_x_0) ;  /* 0x0000000100307547 */ /* 0x002fdc000b800000 */
[----:B------:R-:W1:Y:S02]  /*00b0*/  LDCU.64 UR4, c[0x0][0x888] ;  /* 0x00011100ff0477ac */ /* 0x000e640008000a00 */
[----:B-1----:R-:W-:-:S04]  /*00c0*/  UISETP.NE.U32.AND UP0, UPT, UR4, URZ, UPT ;  /* 0x000000ff0400728c */ /* 0x002fc8000bf05070 */
[----:B------:R-:W-:-:S09]  /*00d0*/  UISETP.NE.AND.EX UP0, UPT, UR5, URZ, UPT, UP0 ;  /* 0x000000ff0500728c */ /* 0x000fd2000bf05300 */
[----:B------:R-:W-:Y:S05]  /*00e0*/  BRA.U !UP0, `(.L_x_1) ;  /* 0x0000000108147547 */ /* 0x000fea000b800000 */
[----:B------:R-:W1:Y:S01]  /*00f0*/  LDC.64 R40, c[0x0][0x888] ;  /* 0x00022200ff287b82 */ /* 0x000e620000000a00 */
[----:B------:R-:W1:Y:S02]  /*0100*/  LDCU.64 UR4, c[0x0][0x358] ;  /* 0x00006b00ff0477ac */ /* 0x000e640008000a00 */
[----:B-1----:R1:W5:Y:S01]  /*0110*/  LDG.E R40, desc[UR4][R40.64] ;  /* 0x0000000428287981 */ /* 0x002362000c1e1900 */
[----:B------:R-:W-:Y:S01]  /*0120*/  HFMA2 R74, -RZ, RZ, 0, 5.9604644775390625e-08 ;  /* 0x00000001ff4a7431 */ /* 0x000fe200000001ff */
[----:B------:R-:W-:Y:S05]  /*0130*/  BRA `(.L_x_0) ;  /* 0x00000000000c7947 */ /* 0x000fea0003800000 */
.L_x_1:
[----:B------:R-:W1:Y:S01]  /*0140*/  LDCU UR4, c[0x0][0x880] ;  /* 0x00011000ff0477ac */ /* 0x000e620008000800 */
[----:B------:R-:W-:Y:S01]  /*0150*/  HFMA2 R74, -RZ, RZ, 0, 5.9604644775390625e-08 ;  /* 0x00000001ff4a7431 */ /* 0x000fe200000001ff */
[----:B-1----:R-:W-:-:S07]  /*0160*/  MOV R40, UR4 ;  /* 0x0000000400287c02 */ /* 0x002fce0008000f00 */
.L_x_0:
[----:B------:R-:W2:Y:S02]  /*0170*/  LDCU.64 UR4, c[0x0][0x8b0] ;  /* 0x00011600ff0477ac */ /* 0x000ea40008000a00 */
[----:B--2---:R-:W-:-:S04]  /*0180*/  UISETP.NE.U32.AND UP0, UPT, UR4, URZ, UPT ;  /* 0x000000ff0400728c */ /* 0x004fc8000bf05070 */
[----:B------:R-:W-:-:S09]  /*0190*/  UISETP.NE.AND.EX UP0, UPT, UR5, URZ, UPT, UP0 ;  /* 0x000000ff0500728c */ /* 0x000fd2000bf05300 */
[----:B------:R-:W-:Y:S05]  /*01a0*/  BRA.U UP0, `(.L_x_2) ;  /* 0x0000000100287547 */ /* 0x000fea000b800000 */
[----:B------:R-:W2:Y:S02]  /*01b0*/  LDCU.64 UR4, c[0x0][0x8a8] ;  /* 0x00011500ff0477ac */ /* 0x000ea40008000a00 */
[----:B--2---:R-:W-:-:S04]  /*01c0*/  UISETP.NE.U32.AND UP0, UPT, UR4, URZ, UPT ;  /* 0x000000ff0400728c */ /* 0x004fc8000bf05070 */
[----:B------:R-:W-:-:S09]  /*01d0*/  UISETP.NE.AND.EX UP0, UPT, UR5, URZ, UPT, UP0 ;  /* 0x000000ff0500728c */ /* 0x000fd2000bf05300 */
[----:B------:R-:W-:Y:S05]  /*01e0*/  BRA.U !UP0, `(.L_x_3) ;  /* 0x0000000108107547 */ /* 0x000fea000b800000 */
[----:B------:R-:W2:Y:S01]  /*01f0*/  LDC.64 R38, c[0x0][0x8a8] ;  /* 0x00022a00ff267b82 */ /* 0x000ea20000000a00 */
[----:B------:R-:W2:Y:S02]  /*0200*/  LDCU.64 UR4, c[0x0][0x358] ;  /* 0x00006b00ff0477ac */ /* 0x000ea40008000a00 */
[----:B--2---:R2:W5:Y:S01]  /*0210*/  LDG.E R38, desc[UR4][R38.64] ;  /* 0x0000000426267981 */ /* 0x004562000c1e1900 */
[----:B------:R-:W-:Y:S05]  /*0220*/  BRA `(.L_x_2) ;  /* 0x0000000000087947 */ /* 0x000fea0003800000 */
.L_x_3:
[----:B------:R-:W2:Y:S02]  /*0230*/  LDCU UR4, c[0x0][0x8a0] ;  /* 0x00011400ff0477ac */ /* 0x000ea40008000800 */
[----:B--2---:R-:W-:Y:S02]  /*0240*/  MOV R38, UR4 ;  /* 0x0000000400267c02 */ /* 0x004fe40008000f00 */
.L_x_2:
[----:B------:R-:W-:Y:S01]  /*0250*/  IMAD.U32 R0, RZ, RZ, UR18 ;  /* 0x00000012ff007e24 */ /* 0x000fe2000f8e00ff */
[----:B------:R-:W-:Y:S04]  /*0260*/  BSSY.RECONVERGENT B0, `(.L_x_4) ;  /* 0x000000c000007945 */ /* 0x000fe80003800200 */
[C---:B------:R-:W-:Y:S02]  /*0270*/  ISETP.NE.OR P1, PT, R0.reuse, 0x1, !P3 ;  /* 0x000000010000780c */ /* 0x040fe40005f25670 */
[----:B------:R-:W-:-:S11]  /*0280*/  ISETP.NE.OR P0, PT, R0, 0x3, !P3 ;  /* 0x000000030000780c */ /* 0x000fd60005f05670 */
[----:B------:R-:W-:Y:S05]  /*0290*/  @P1 BRA `(.L_x_5) ;  /* 0x0000000000201947 */ /* 0x000fea0003800000 */
[----:B------:R-:W3:Y:S02]  /*02a0*/  LDCU.64 UR4, c[0x0][0x348] ;  /* 0x00006900ff0477ac */ /* 0x000ee40008000a00 */
[----:B---3--:R-:W-:Y:S02]  /*02b0*/  UIADD3 UR6, UP1, UPT, UR4, 0x80, URZ ;  /* 0x0000008004067890 */ /* 0x008fe4000ff3e0ff */
[----:B------:R-:W-:Y:S02]  /*02c0*/  UIADD3 UR4, UP0, UPT, UR4, 0x180, URZ ;  /* 0x0000018004047890 */ /* 0x000fe4000ff1e0ff */
[----:B------:R-:W-:Y:S02]  /*02d0*/  UIADD3.X UR7, UPT, UPT, URZ, UR5, URZ, UP1, !UPT ;  /* 0x00000005ff077290 */ /* 0x000fe40008ffe4ff */
[----:B------:R-:W-:-:S07]  /*02e0*/  UIADD3.X UR5, UPT, UPT, URZ, UR5, URZ, UP0, !UPT ;  /* 0x00000005ff057290 */ /* 0x000fce00087fe4ff */
[----:B------:R3:W-:Y:S02]  /*02f0*/  UTMACCTL.PF [UR6] ;  /* 0x00000000060079b9 */ /* 0x0007e40008040000 */
[----:B------:R3:W-:Y:S02]  /*0300*/  UTMACCTL.PF [UR4] ;  /* 0x00000000040079b9 */ /* 0x0007e40008040000 */
[----:B---3--:R-:W-:Y:S01]  /*0310*/  NOP ;  /* 0x0000000000007918 */ /* 0x008fe20000000000 */
.L_x_5:
[----:B------:R-:W-:Y:S05]  /*0320*/  BSYNC.RECONVERGENT B0 ;  /* 0x0000000000007941 */ /* 0x000fea0003800200 */
.L_x_4:
[----:B------:R-:W-:Y:S04]  /*0330*/  BSSY.RECONVERGENT B0, `(.L_x_6) ;  /* 0x000000a000007945 */ /* 0x000fe80003800200 */
        /* <DEDUP_REMOVED lines=9> */
.L_x_7:
[----:B------:R-:W-:Y:S05]  /*03d0*/  BSYNC.RECONVERGENT B0 ;  /* 0x0000000000007941 */ /* 0x000fea0003800200 */
.L_x_6:
[----:B------:R-:W3:Y:S01]  /*03e0*/  LDCU.64 UR4, c[0x0][0x888] ;  /* 0x00011100ff0477ac */ /* 0x000ee20008000a00 */
[----:B------:R-:W-:Y:S02]  /*03f0*/  UISETP.EQ.U32.AND UP2, UPT, UR8, URZ, UPT ;  /* 0x000000ff0800728c */ /* 0x000fe4000bf42070 */
[----:B------:R-:W-:Y:S02]  /*0400*/  UPLOP3.LUT UP3, UPT, UPT, UPT, UPT, 0x80, 0x8 ;  /* 0x000000000008789c */ /* 0x000fe40003f6f070 */
[----:B---3--:R-:W-:-:S04]  /*0410*/  UISETP.NE.U32.AND UP0, UPT, UR4, URZ, UPT ;  /* 0x000000ff0400728c */ /* 0x008fc8000bf05070 */
[----:B------:R-:W-:-:S04]  /*0420*/  UISETP.NE.AND.EX UP1, UPT, UR5, URZ, UPT, UP0 ;  /* 0x000000ff0500728c */ /* 0x000fc8000bf25300 */
[----:B------:R-:W-:-:S04]  /*0430*/  UISETP.EQ.OR.EX UP4, UPT, UR9, URZ, !UP1, UP2 ;  /* 0x000000ff0900728c */ /* 0x000fc8000cf82720 */
[----:B------:R-:W-:-:S06]  /*0440*/  UP2UR UR4, UPR, URZ, 0x10 ;  /* 0x00000010ff047883 */ /* 0x000fcc0008000000 */
[----:B------:R-:W-:Y:S01]  /*0450*/  MOV R77, UR4 ;  /* 0x00000004004d7c02 */ /* 0x000fe20008000f00 */
[----:B------:R-:W-:Y:S06]  /*0460*/  BRA.U !UP4, `(.L_x_8) ;  /* 0x000000010c207547 */ /* 0x000fec000b800000 */
[----:B-----5:R-:W-:Y:S01]  /*0470*/  R2UR UR5, R40 ;  /* 0x00000000280572ca */ /* 0x020fe200000e0000 */
[----:B------:R-:W-:Y:S02]  /*0480*/  UISETP.NE.U32.AND UP2, UPT, UR8, URZ, UPT ;  /* 0x000000ff0800728c */ /* 0x000fe4000bf45070 */
[----:B------:R-:W-:Y:S02]  /*0490*/  USEL UR4, URZ, 0xffffffff, UP1 ;  /* 0xffffffffff047887 */ /* 0x000fe40008800000 */
[----:B------:R-:W-:-:S08]  /*04a0*/  UISETP.NE.AND.EX UP2, UPT, UR9, URZ, UPT, UP2 ;  /* 0x000000ff0900728c */ /* 0x000fd0000bf45320 */
[----:B------:R-:W-:-:S04]  /*04b0*/  UISETP.NE.AND UP0, UPT, UR5, URZ, UPT ;  /* 0x000000ff0500728c */ /* 0x000fc8000bf05270 */
[----:B------:R-:W-:-:S04]  /*04c0*/  @!UP2 USEL UR4, URZ, 0xffffffff, UP0 ;  /* 0xffffffffff04a887 */ /* 0x000fc80008000000 */
[----:B------:R-:W-:-:S04]  /*04d0*/  ULOP3.LUT UR4, UR4, 0x1, URZ, 0xc0, !UPT ;  /* 0x0000000104047892 */ /* 0x000fc8000f8ec0ff */
[----:B------:R-:W-:Y:S02]  /*04e0*/  UISETP.NE.U32.AND UP3, UPT, UR4, 0x1, UPT ;  /* 0x000000010400788c */ /* 0x000fe4000bf65070 */
.L_x_8:
[----:B------:R-:W3:Y:S01]  /*04f0*/  SHFL.IDX PT, R2, R75, RZ, 0x1f ;  /* 0x00001fff4b027589 */ /* 0x000ee200000e0000 */
[----:B------:R-:W-:Y:S01]  /*0500*/  UISETP.NE.AND UP6, UPT, UR18, 0x2, UPT ;  /* 0x000000021200788c */ /* 0x000fe2000bfc5270 */
[----:B---3--:R-:W-:-:S13]  /*0510*/  ISETP.NE.AND P0, PT, R2, RZ, PT ;  /* 0x000000ff0200720c */ /* 0x008fda0003f05270 */
[----:B------:R-:W-:Y:S05]  /*0520*/  @P0 BRA `(.L_x_9) ;  /* 0x0000000000600947 */ /* 0x000fea0003800000 */
[----:B------:R-:W3:Y:S01]  /*0530*/  S2UR UR4, SR_CgaCtaId ;  /* 0x00000000000479c3 */ /* 0x000ee20000008800 */
[----:B------:R-:W-:Y:S01]  /*0540*/  UMOV UR5, 0x400 ;  /* 0x0000040000057882 */ /* 0x000fe20000000000 */
[----:B------:R-:W-:Y:S01]  /*0550*/  UMOV UR8, 0x1 ;  /* 0x0000000100087882 */ /* 0x000fe20000000000 */
[----:B------:R-:W-:Y:S01]  /*0560*/  UMOV UR6, 0x2 ;  /* 0x0000000200067882 */ /* 0x000fe20000000000 */
[----:B------:R-:W-:-:S04]  /*0570*/  UIADD3 UR8, UPT, UPT, -UR8, 0x100000, URZ ;  /* 0x0010000008087890 */ /* 0x000fc8000fffe1ff */
[----:B------:R-:W-:Y:S02]  /*0580*/  USHF.L.U32 UR9, UR8, 0xb, URZ ;  /* 0x0000000b08097899 */ /* 0x000fe400080006ff */
[----:B------:R-:W-:Y:S02]  /*0590*/  USHF.L.U32 UR8, UR8, 0x1, URZ ;  /* 0x0000000108087899 */ /* 0x000fe400080006ff */
[----:B------:R-:W-:-:S04]  /*05a0*/  UIADD3 UR6, UPT, UPT, -UR6, 0x100000, URZ ;  /* 0x0010000006067890 */ /* 0x000fc8000fffe1ff */
[----:B------:R-:W-:Y:S02]  /*05b0*/  USHF.L.U32 UR7, UR6, 0xb, URZ ;  /* 0x0000000b06077899 */ /* 0x000fe400080006ff */
[----:B------:R-:W-:Y:S01]  /*05c0*/  USHF.L.U32 UR6, UR6, 0x1, URZ ;  /* 0x0000000106067899 */ /* 0x000fe200080006ff */
[----:B------:R-:W-:Y:S01]  /*05d0*/  ELECT P0, URZ, PT ;  /* 0x0000000000ff782f */ /* 0x000fe20003800000 */
[----:B---3--:R-:W-:Y:S01]  /*05e0*/  ULEA UR4, UR4, UR5, 0x18 ;  /* 0x0000000504047291 */ /* 0x008fe2000f8ec0ff */
[----:B------:R-:W3:Y:S11]  /*05f0*/  FENCE.VIEW.ASYNC.S ;  /* 0x00000000000073c6 */ /* 0x000ef60000000000 */
[----:B---3--:R3:W4:Y:S01]  /*0600*/  SYNCS.EXCH.64 URZ, [UR4], UR8 ;  /* 0x0000000804ff75b2 */ /* 0x0087220008000100 */
[----:B------:R3:W1:Y:S01]  /*0610*/  SYNCS.EXCH.64 URZ, [UR4+0x28], UR6 ;  /* 0x0000280604ff75b2 */ /* 0x0006620008000100 */
        /* <DEDUP_REMOVED lines=8> */
[----:B------:R-:W-:Y:S01]  /*06a0*/  NOP ;  /* 0x0000000000007918 */ /* 0x000fe20000000000 */
.L_x_9:
[----:B------:R-:W2:Y:S01]  /*06b0*/  SHFL.IDX PT, R2, R75, RZ, 0x1f ;  /* 0x00001fff4b027589 */ /* 0x000ea200000e0000 */
[----:B------:R-:W-:Y:S01]  /*06c0*/  NOP ;  /* 0x0000000000007918 */ /* 0x000fe20000000000 */
[----:B--2---:R-:W-:-:S13]  /*06d0*/  ISETP.NE.AND P0, PT, R2, 0x1, PT ;  /* 0x000000010200780c */ /* 0x004fda0003f05270 */
[----:B------:R-:W-:Y:S05]  /*06e0*/  @P0 BRA `(.L_x_10) ;  /* 0x0000000000480947 */ /* 0x000fea0003800000 */
[----:B---3--:R-:W2:Y:S01]  /*06f0*/  S2UR UR4, SR_CgaCtaId ;  /* 0x00000000000479c3 */ /* 0x008ea20000008800 */
        /* <DEDUP_REMOVED lines=10> */
[----:B--2---:R-:W-:Y:S01]  /*07a0*/  ULEA UR4, UR4, UR5, 0x18 ;  /* 0x0000000504047291 */ /* 0x004fe2000f8ec0ff */
[----:B------:R-:W2:Y:S11]  /*07b0*/  FENCE.VIEW.ASYNC.S ;  /* 0x00000000000073c6 */ /* 0x000eb60000000000 */
[----:B--2---:R2:W3:Y:S01]  /*07c0*/  SYNCS.EXCH.64 URZ, [UR4+0x50], UR8 ;  /* 0x0000500804ff75b2 */ /* 0x0044e20008000100 */
[----:B------:R2:W1:Y:S01]  /*07d0*/  SYNCS.EXCH.64 URZ, [UR4+0x60], UR6 ;  /* 0x0000600604ff75b2 */ /* 0x0004620008000100 */
[----:B------:R2:W1:Y:S01]  /*07e0*/  SYNCS.EXCH.64 URZ, [UR4+0x58], UR8 ;  /* 0x0000580804ff75b2 */ /* 0x0004620008000100 */
[----:B------:R2:W1:Y:S01]  /*07f0*/  SYNCS.EXCH.64 URZ, [UR4+0x68], UR6 ;  /* 0x0000680604ff75b2 */ /* 0x0004620008000100 */
[----:B------:R-:W-:Y:S01]  /*0800*/  NOP ;  /* 0x0000000000007918 */ /* 0x000fe20000000000 */
.L_x_10:
[----:B------:R-:W4:Y:S01]  /*0810*/  SHFL.IDX PT, R2, R75, RZ, 0x1f ;  /* 0x00001fff4b027589 */ /* 0x000f2200000e0000 */
[----:B------:R-:W-:Y:S01]  /*0820*/  NOP ;  /* 0x0000000000007918 */ /* 0x000fe20000000000 */
[----:B----4-:R-:W-:-:S13]  /*0830*/  ISETP.NE.AND P0, PT, R2, 0x3, PT ;  /* 0x000000030200780c */ /* 0x010fda0003f05270 */
[----:B------:R-:W-:Y:S05]  /*0840*/  @P0 BRA `(.L_x_11) ;  /* 0x0000000000300947 */ /* 0x000fea0003800000 */
[----:B--23--:R-:W2:Y:S01]  /*0850*/  S2UR UR4, SR_CgaCtaId ;  /* 0x00000000000479c3 */ /* 0x00cea20000008800 */
[----:B------:R-:W-:Y:S01]  /*0860*/  UMOV UR6, 0x400 ;  /* 0x0000040000067882 */ /* 0x000fe20000000000 */
[----:B------:R-:W-:Y:S01]  /*0870*/  UMOV UR5, 0x20 ;  /* 0x0000002000057882 */ /* 0x000fe20000000000 */
[----:B------:R-:W-:Y:S01]  /*0880*/  ELECT P0, URZ, PT ;  /* 0x0000000000ff782f */ /* 0x000fe20003800000 */
[----:B--2---:R-:W-:Y:S02]  /*0890*/  ULEA UR6, UR4, UR6, 0x18 ;  /* 0x0000000604067291 */ /* 0x004fe4000f8ec0ff */
[----:B------:R-:W-:-:S04]  /*08a0*/  UIADD3 UR4, UPT, UPT, -UR5, 0x100000, URZ ;  /* 0x0010000005047890 */ /* 0x000fc8000fffe1ff */
[----:B------:R-:W-:Y:S02]  /*08b0*/  USHF.L.U32 UR5, UR4, 0xb, URZ ;  /* 0x0000000b04057899 */ /* 0x000fe400080006ff */
[----:B------:R-:W-:Y:S01]  /*08c0*/  USHF.L.U32 UR4, UR4, 0x1, URZ ;  /* 0x0000000104047899 */ /* 0x000fe200080006ff */
[----:B------:R-:W2:Y:S11]  /*08d0*/  FENCE.VIEW.ASYNC.S ;  /* 0x00000000000073c6 */ /* 0x000eb60000000000 */
[----:B--2---:R4:W2:Y:S01]  /*08e0*/  SYNCS.EXCH.64 URZ, [UR6+0x70], UR4 ;  /* 0x0000700406ff75b2 */ /* 0x0048a20008000100 */
[----:B------:R4:W3:Y:S02]  /*08f0*/  SYNCS.EXCH.64 URZ, [UR6+0x78], UR4 ;  /* 0x0000780406ff75b2 */ /* 0x0008e40008000100 */
[----:B----4-:R-:W-:Y:S01]  /*0900*/  NOP ;  /* 0x0000000000007918 */ /* 0x010fe20000000000 */
.L_x_11:
[----:B------:R-:W4:Y:S01]  /*0910*/  SHFL.IDX PT, R2, R75, RZ, 0x1f ;  /* 0x00001fff4b027589 */ /* 0x000f2200000e0000 */
[----:B------:R-:W-:Y:S01]  /*0920*/  NOP ;  /* 0x0000000000007918 */ /* 0x000fe20000000000 */
[----:B----4-:R-:W-:-:S13]  /*0930*/  ISETP.NE.AND P0, PT, R2, 0x4, PT ;  /* 0x000000040200780c */ /* 0x010fda0003f05270 */
[----:B------:R-:W-:Y:S05]  /*0940*/  @P0 BRA `(.L_x_12) ;  /* 0x00000000004c0947 */ /* 0x000fea0003800000 */
[----:B--23--:R-:W2:Y:S01]  /*0950*/  S2UR UR6, SR_CgaCtaId ;  /* 0x00000000000679c3 */ /* 0x00cea20000008800 */
[----:B------:R-:W-:Y:S01]  /*0960*/  UMOV UR4, 0x1e0 ;  /* 0x000001e000047882 */ /* 0x000fe20000000000 */
[----:B------:R-:W-:Y:S01]  /*0970*/  UMOV UR5, 0x400 ;  /* 0x0000040000057882 */ /* 0x000fe20000000000 */
[----:B------:R-:W-:Y:S01]  /*0980*/  USEL UR4, UR4, 0x1a0, UP3 ;  /* 0x000001a004047887 */ /* 0x000fe20009800000 */
[----:B------:R-:W-:Y:S01]  /*0990*/  UMOV UR8, 0x1 ;  /* 0x0000000100087882 */ /* 0x000fe20000000000 */
[----:B------:R-:W-:Y:S01]  /*09a0*/  ELECT P0, URZ, PT ;  /* 0x0000000000ff782f */ /* 0x000fe20003800000 */
[----:B------:R-:W-:-:S04]  /*09b0*/  UIADD3 UR8, UPT, UPT, -UR8, 0x100000, URZ ;  /* 0x0010000008087890 */ /* 0x000fc8000fffe1ff */
[----:B------:R-:W-:Y:S02]  /*09c0*/  USHF.L.U32 UR9, UR8, 0xb, URZ ;  /* 0x0000000b08097899 */ /* 0x000fe400080006ff */
[----:B------:R-:W-:Y:S02]  /*09d0*/  USHF.L.U32 UR8, UR8, 0x1, URZ ;  /* 0x0000000108087899 */ /* 0x000fe400080006ff */
[----:B--2---:R-:W-:Y:S02]  /*09e0*/  ULEA UR6, UR6, UR5, 0x18 ;  /* 0x0000000506067291 */ /* 0x004fe4000f8ec0ff */
[----:B------:R-:W-:-:S04]  /*09f0*/  UIADD3 UR4, UPT, UPT, -UR4, 0x100000, URZ ;  /* 0x0010000004047890 */ /* 0x000fc8000fffe1ff */
[----:B------:R-:W-:Y:S02]  /*0a00*/  USHF.L.U32 UR5, UR4, 0xb, URZ ;  /* 0x0000000b04057899 */ /* 0x000fe400080006ff */
[----:B------:R-:W-:Y:S01]  /*0a10*/  USHF.L.U32 UR4, UR4, 0x1, URZ ;  /* 0x0000000104047899 */ /* 0x000fe200080006ff */
[----:B------:R-:W2:Y:S03]  /*0a20*/  FENCE.VIEW.ASYNC.S ;  /* 0x00000000000073c6 */ /* 0x000ea60000000000 */
[----:B--2---:R4:W2:Y:S08]  /*0a30*/  SYNCS.EXCH.64 URZ, [UR6+0x80], UR8 ;  /* 0x0000800806ff75b2 */ /* 0x0048b00008000100 */
[----:B------:R4:W3:Y:S01]  /*0a40*/  SYNCS.EXCH.64 URZ, [UR6+0x90], UR4 ;  /* 0x0000900406ff75b2 */ /* 0x0008e20008000100 */
[----:B------:R4:W1:Y:S01]  /*0a50*/  SYNCS.EXCH.64 URZ, [UR6+0x88], UR8 ;  /* 0x0000880806ff75b2 */ /* 0x0008620008000100 */
[----:B------:R4:W1:Y:S02]  /*0a60*/  SYNCS.EXCH.64 URZ, [UR6+0x98], UR4 ;  /* 0x0000980406ff75b2 */ /* 0x0008640008000100 */
[----:B----4-:R-:W-:Y:S01]  /*0a70*/  NOP ;  /* 0x0000000000007918 */ /* 0x010fe20000000000 */
.L_x_12:
[----:B------:R-:W4:Y:S01]  /*0a80*/  SHFL.IDX PT, R2, R75, RZ, 0x1f ;  /* 0x00001fff4b027589 */ /* 0x000f2200000e0000 */
[----:B------:R-:W-:Y:S01]  /*0a90*/  NOP ;  /* 0x0000000000007918 */ /* 0x000fe20000000000 */
[----:B----4-:R-:W-:-:S13]  /*0aa0*/  ISETP.NE.AND P0, PT, R2, 0x5, PT ;  /* 0x000000050200780c */ /* 0x010fda0003f05270 */
[----:B------:R-:W-:Y:S05]  /*0ab0*/  @P0 BRA `(.L_x_13) ;  /* 0x0000000000580947 */ /* 0x000fea0003800000 */
[----:B--23--:R-:W2:Y:S01]  /*0ac0*/  S2UR UR4, SR_CgaCtaId ;  /* 0x00000000000479c3 */ /* 0x00cea20000008800 */
        /* <DEDUP_REMOVED lines=12> */
[----:B--2---:R4:W2:Y:S01]  /*0b90*/  SYNCS.EXCH.64 URZ, [UR4+0xa0], UR8 ;  /* 0x0000a00804ff75b2 */ /* 0x0048a20008000100 */
[----:B------:R4:W3:Y:S01]  /*0ba0*/  SYNCS.EXCH.64 URZ, [UR4+0xc0], UR6 ;  /* 0x0000c00604ff75b2 */ /* 0x0008e20008000100 */
[----:B------:R4:W1:Y:S01]  /*0bb0*/  SYNCS.EXCH.64 URZ, [UR4+0xa8], UR8 ;  /* 0x0000a80804ff75b2 */ /* 0x0008620008000100 */
[----:B------:R4:W1:Y:S01]  /*0bc0*/  SYNCS.EXCH.64 URZ, [UR4+0xc8], UR6 ;  /* 0x0000c80604ff75b2 */ /* 0x0008620008000100 */
[----:B------:R4:W1:Y:S01]  /*0bd0*/  SYNCS.EXCH.64 URZ, [UR4+0xb0], UR8 ;  /* 0x0000b00804ff75b2 */ /* 0x0008620008000100 */
[----:B------:R4:W1:Y:S01]  /*0be0*/  SYNCS.EXCH.64 URZ, [UR4+0xd0], UR6 ;  /* 0x0000d00604ff75b2 */ /* 0x0008620008000100 */
[----:B------:R4:W1:Y:S01]  /*0bf0*/  SYNCS.EXCH.64 URZ, [UR4+0xb8], UR8 ;  /* 0x0000b80804ff75b2 */ /* 0x0008620008000100 */
[----:B------:R4:W1:Y:S02]  /*0c00*/  SYNCS.EXCH.64 URZ, [UR4+0xd8], UR6 ;  /* 0x0000d80604ff75b2 */ /* 0x0008640008000100 */
[----:B----4-:R-:W-:Y:S01]  /*0c10*/  NOP ;  /* 0x0000000000007918 */ /* 0x010fe20000000000 */
.L_x_13:
[----:B------:R-:W4:Y:S01]  /*0c20*/  SHFL.IDX PT, R2, R75, RZ, 0x1f ;  /* 0x00001fff4b027589 */ /* 0x000f2200000e0000 */
[----:B------:R-:W1:Y:S01]  /*0c30*/  S2UR UR45, SR_CgaCtaId ;  /* 0x00000000002d79c3 */ /* 0x000e620000008800 */
[----:B------:R-:W-:Y:S01]  /*0c40*/  NOP ;  /* 0x0000000000007918 */ /* 0x000fe20000000000 */
[----:B----4-:R-:W-:-:S13]  /*0c50*/  ISETP.NE.AND P0, PT, R2, 0x3, PT ;  /* 0x000000030200780c */ /* 0x010fda0003f05270 */
[----:B-1----:R-:W-:Y:S05]  /*0c60*/  @P0 BRA `(.L_x_14) ;  /* 0x0000000000340947 */ /* 0x002fea0003800000 */
[----:B--23--:R-:W-:Y:S01]  /*0c70*/  UMOV UR4, 0x400 ;  /* 0x0000040000047882 */ /* 0x00cfe20000000000 */
[----:B------:R-:W-:Y:S01]  /*0c80*/  UMOV UR6, 0x20 ;  /* 0x0000002000067882 */ /* 0x000fe20000000000 */
[----:B------:R-:W-:Y:S02]  /*0c90*/  ULEA UR4, UR45, UR4, 0x18 ;  /* 0x000000042d047291 */ /* 0x000fe4000f8ec0ff */
[----:B------:R-:W-:-:S04]  /*0ca0*/  UIADD3 UR6, UPT, UPT, -UR6, 0x100000, URZ ;  /* 0x0010000006067890 */ /* 0x000fc8000fffe1ff */
[----:B------:R-:W-:Y:S02]  /*0cb0*/  USHF.L.U32 UR7, UR6, 0xb, URZ ;  /* 0x0000000b06077899 */ /* 0x000fe400080006ff */
[----:B------:R-:W-:Y:S01]  /*0cc0*/  USHF.L.U32 UR6, UR6, 0x1, URZ ;  /* 0x0000000106067899 */ /* 0x000fe200080006ff */
[----:B------:R-:W-:Y:S01]  /*0cd0*/  ELECT P0, URZ, PT ;  /* 0x0000000000ff782f */ /* 0x000fe20003800000 */
[----:B------:R-:W1:Y:S10]  /*0ce0*/  FENCE.VIEW.ASYNC.S ;  /* 0x00000000000073c6 */ /* 0x000e740000000000 */
[----:B-1----:R1:W4:Y:S01]  /*0cf0*/  SYNCS.EXCH.64 URZ, [UR4+0xe0], UR6 ;  /* 0x0000e00604ff75b2 */ /* 0x0023220008000100 */
[----:B------:R1:W2:Y:S01]  /*0d00*/  SYNCS.EXCH.64 URZ, [UR4+0xf0], UR6 ;  /* 0x0000f00604ff75b2 */ /* 0x0002a20008000100 */
[----:B------:R1:W3:Y:S01]  /*0d10*/  SYNCS.EXCH.64 URZ, [UR4+0xe8], UR6 ;  /* 0x0000e80604ff75b2 */ /* 0x0002e20008000100 */
[----:B------:R1:W1:Y:S01]  /*0d20*/  SYNCS.EXCH.64 URZ, [UR4+0xf8], UR6 ;  /* 0x0000f80604ff75b2 */ /* 0x0002620008000100 */
[----:B------:R-:W-:Y:S01]  /*0d30*/  NOP ;  /* 0x0000000000007918 */ /* 0x000fe20000000000 */
.L_x_14:
[----:B-123--:R-:W1:Y:S01]  /*0d40*/  LDCU UR4, c[0x0][0x36c] ;  /* 0x00006d80ff0477ac */ /* 0x00ee620008000800 */
[----:B------:R-:W-:Y:S01]  /*0d50*/  ISETP.NE.OR P3, PT, R0, 0x2, !P3 ;  /* 0x000000020000780c */ /* 0x000fe20005f65670 */
[----:B------:R-:W-:Y:S01]  /*0d60*/  NOP ;  /* 0x0000000000007918 */ /* 0x000fe20000000000 */
[----:B------:R-:W-:Y:S01]  /*0d70*/  LOP3.LUT R0, R84, 0x1f, RZ, 0xc0, !PT ;  /* 0x0000001f54007812 */ /* 0x000fe200078ec0ff */
[----:B------:R-:W-:Y:S02]  /*0d80*/  UISETP.NE.AND UP4, UPT, UR18, URZ, UPT ;  /* 0x000000ff1200728c */ /* 0x000fe4000bf85270 */
[----:B-1----:R-:W-:-:S09]  /*0d90*/  UISETP.EQ.U32.AND UP5, UPT, UR4, 0x1, UPT ;  /* 0x000000010400788c */ /* 0x002fd2000bfa2070 */
[----:B------:R-:W-:Y:S05]  /*0da0*/  BRA.U !UP5, `(.L_x_15) ;  /* 0x000000010d087547 */ /* 0x000fea000b800000 */
[----:B----4-:R-:W-:Y:S01]  /*0db0*/  UCGABAR_ARV ;  /* 0x00000000000079c7 */ /* 0x010fe20008000000 */
[----:B------:R-:W-:Y:S05]  /*0dc0*/  BRA `(.L_x_16) ;  /* 0x0000000000047947 */ /* 0x000fea0003800000 */
.L_x_15:
[----:B----4-:R-:W-:Y:S01]  /*0dd0*/  NOP ;  /* 0x0000000000007918 */ /* 0x010fe20000000000 */
.L_x_16:
[----:B------:R-:W1:Y:S01]  /*0de0*/  S2UR UR20, SR_CTAID.X ;  /* 0x00000000001479c3 */ /* 0x000e620000002500 */
[----:B------:R-:W-:-:S05]  /*0df0*/  CS2R.32 R76, SR_CgaSize ;  /* 0x00000000004c7805 */ /* 0x000fca0000008a00 */
[----:B------:R-:W-:-:S05]  /*0e00*/  IMAD R76, R76, -0xa0, RZ ;  /* 0xffffff604c4c7824 */ /* 0x000fca00078e02ff */
[----:B------:R-:W-:-:S14]  /*0e10*/  R2UR UR5, R76 ;  /* 0x000000004c0572ca */ /* 0x000fdc00000e0000 */
[----:B------:R-:W2:Y:S01]  /*0e20*/  LDCU UR5, c[0x0][UR5+0x2b0] ;  /* 0x00005600050577ac */ /* 0x000ea20008000800 */
[----:B------:R-:W-:-:S05]  /*0e30*/  CS2R.32 R76, SR_CgaSize ;  /* 0x00000000004c7805 */ /* 0x000fca0000008a00 */
[----:B------:R-:W-:-:S05]  /*0e40*/  IMAD R76, R76, -0xa0, RZ ;  /* 0xffffff604c4c7824 */ /* 0x000fca00078e02ff */
[----:B------:R-:W-:-:S14]  /*0e50*/  R2UR UR4, R76 ;  /* 0x000000004c0472ca */ /* 0x000fdc00000e0000 */
[----:B------:R-:W3:Y:S01]  /*0e60*/  LDCU UR4, c[0x0][UR4+0x2b4] ;  /* 0x00005680040477ac */ /* 0x000ee20008000800 */
[----:B------:R-:W4:Y:S01]  /*0e70*/  S2UR UR26, SR_CTAID.Y ;  /* 0x00000000001a79c3 */ /* 0x000f220000002600 */
[----:B------:R-:W-:-:S05]  /*0e80*/  CS2R.32 R76, SR_CgaSize ;  /* 0x00000000004c7805 */ /* 0x000fca0000008a00 */
[----:B------:R-:W-:-:S05]  /*0e90*/  IMAD R76, R76, -0xa0, RZ ;  /* 0xffffff604c4c7824 */ /* 0x000fca00078e02ff */
[----:B------:R-:W-:-:S14]  /*0ea0*/  R2UR UR6, R76 ;  /* 0x000000004c0672ca */ /* 0x000fdc00000e0000 */
[----:B------:R-:W3:Y:S01]  /*0eb0*/  LDCU UR6, c[0x0][UR6+0x2a0] ;  /* 0x00005400060677ac */ /* 0x000ee20008000800 */
[----:B------:R-:W-:-:S05]  /*0ec0*/  CS2R.32 R76, SR_CgaSize ;  /* 0x00000000004c7805 */ /* 0x000fca0000008a00 */
[----:B------:R-:W-:-:S05]  /*0ed0*/  IMAD R76, R76, -0xa0, RZ ;  /* 0xffffff604c4c7824 */ /* 0x000fca00078e02ff */
[----:B------:R-:W-:-:S14]  /*0ee0*/  R2UR UR63, R76 ;  /* 0x000000004c3f72ca */ /* 0x000fdc00000e0000 */
[----:B------:R-:W3:Y:S01]  /*0ef0*/  LDCU UR63, c[0x0][UR63+0x2a4] ;  /* 0x000054803f3f77ac */ /* 0x000ee20008000800 */
[----:B------:R-:W-:Y:S01]  /*0f00*/  USHF.L.U32 UR24, UR45, 0xc, URZ ;  /* 0x0000000c2d187899 */ /* 0x000fe200080006ff */
[----:B------:R-:W3:Y:S01]  /*0f10*/  LDCU UR19, c[0x0][0xb24] ;  /* 0x00016480ff1377ac */ /* 0x000ee20008000800 */
[----:B------:R-:W3:Y:S01]  /*0f20*/  LDCU UR42, c[0x0][0xb24] ;  /* 0x00016480ff2a77ac */ /* 0x000ee20008000800 */
[----:B-1----:R-:W-:Y:S01]  /*0f30*/  I2FP.F32.U32 R3, UR20 ;  /* 0x0000001400037c45 */ /* 0x002fe20008201000 */
[----:B------:R-:W1:Y:S04]  /*0f40*/  LDCU UR23, c[0x0][0xb30] ;  /* 0x00016600ff1777ac */ /* 0x000e680008000800 */
[----:B--2---:R-:W-:Y:S01]  /*0f50*/  FMUL R3, R3, UR5 ;  /* 0x0000000503037c20 */ /* 0x004fe20008400000 */
[----:B------:R-:W-:Y:S01]  /*0f60*/  ULOP3.LUT UR24, UR24, 0x1000, URZ, 0xc0, !UPT ;  /* 0x0000100018187892 */ /* 0x000fe2000f8ec0ff */
[----:B----4-:R-:W-:-:S04]  /*0f70*/  I2FP.F32.U32 R2, UR26 ;  /* 0x0000001a00027c45 */ /* 0x010fc80008201000 */
[----:B------:R-:W2:Y:S01]  /*0f80*/  F2I.U32.TRUNC.NTZ R3, R3 ;  /* 0x0000000300037305 */ /* 0x000ea2000020f000 */
[----:B---3--:R-:W-:-:S07]  /*0f90*/  FMUL R2, R2, UR4 ;  /* 0x0000000402027c20 */ /* 0x008fce0008400000 */
[----:B------:R-:W3:Y:S01]  /*0fa0*/  F2I.U32.TRUNC.NTZ R2, R2 ;  /* 0x0000000200027305 */ /* 0x000ee2000020f000 */
[----:B--2---:R-:W-:Y:S02]  /*0fb0*/  R2UR UR5, R3 ;  /* 0x00000000030572ca */ /* 0x004fe400000e0000 */
[----:B---3--:R-:W-:Y:S02]  /*0fc0*/  R2UR UR4, R2 ;  /* 0x00000000020472ca */ /* 0x008fe400000e0000 */
[----:B------:R-:W-:-:S09]  /*0fd0*/  PRMT R2, RZ, 0x7610, R2 ;  /* 0x00007610ff027816 */ /* 0x000fd20000000002 */
[----:B------:R-:W-:-:S04]  /*0fe0*/  UIADD3 UR5, UPT, UPT, -UR5, URZ, URZ ;  /* 0x000000ff05057290 */ /* 0x000fc8000fffe1ff */
[----:B------:R-:W-:Y:S02]  /*0ff0*/  UIMAD UR5, UR6, UR5, UR20 ;  /* 0x00000005060572a4 */ /* 0x000fe4000f8e0214 */
[----:B------:R-:W-:-:S04]  /*1000*/  UIADD3 UR4, UPT, UPT, -UR4, URZ, URZ ;  /* 0x000000ff04047290 */ /* 0x000fc8000fffe1ff */
[----:B------:R-:W-:Y:S01]  /*1010*/  IMAD.U32 R76, RZ, RZ, UR5 ;  /* 0x00000005ff4c7e24 */ /* 0x000fe2000f8e00ff */
[----:B------:R-:W-:Y:S01]  /*1020*/  UIMAD UR63, UR63, UR4, UR26 ;  /* 0x000000043f3f72a4 */ /* 0x000fe2000f8e021a */
[----:B-1----:R-:W-:Y:S11]  /*1030*/  BRA.U UP4, `(.L_x_17) ;  /* 0x0000000104287547 */ /* 0x002ff6000b800000 */
[----:B------:R-:W-:Y:S01]  /*1040*/  R2UR UR6, R76 ;  /* 0x000000004c0672ca */ /* 0x000fe200000e0000 */
[----:B------:R-:W-:-:S12]  /*1050*/  UISETP.NE.AND UP0, UPT, UR63, URZ, UPT ;  /* 0x000000ff3f00728c */ /* 0x000fd8000bf05270 */
[----:B------:R-:W-:-:S04]  /*1060*/  UISETP.EQ.OR UP0, UPT, UR6, URZ, !UP0 ;  /* 0x000000ff0600728c */ /* 0x000fc8000c702670 */
[----:B------:R-:W-:Y:S02]  /*1070*/  USEL UR5, URZ, 0x1, !UP0 ;  /* 0x00000001ff057887 */ /* 0x000fe4000c000000 */
[----:B------:R-:W-:-:S04]  /*1080*/  UISETP.NE.AND UP0, UPT, UR63, URZ, UPT ;  /* 0x000000ff3f00728c */ /* 0x000fc8000bf05270 */
[----:B------:R-:W-:Y:S02]  /*1090*/  USEL UR4, URZ, 0x2, UP0 ;  /* 0x00000002ff047887 */ /* 0x000fe40008000000 */
[----:B------:R-:W-:-:S04]  /*10a0*/  UISETP.NE.AND UP0, UPT, UR6, 0x1, UPT ;  /* 0x000000010600788c */ /* 0x000fc8000bf05270 */
[----:B------:R-:W-:-:S04]  /*10b0*/  USEL UR4, UR4, 0x2, UP0 ;  /* 0x0000000204047887 */ /* 0x000fc80008000000 */
[----:B------:R-:W-:-:S06]  /*10c0*/  UIADD3 UR4, UPT, UPT, UR5, UR4, URZ ;  /* 0x0000000405047290 */ /* 0x000fcc000fffe0ff */
[----:B------:R-:W-:-:S07]  /*10d0*/  MOV R2, UR4 ;  /* 0x0000000400027c02 */ /* 0x000fce0008000f00 */
.L_x_17:
[----:B------:R-:W1:Y:S01]  /*10e0*/  S2UR UR36, SR_CTAID.Z ;  /* 0x00000000002479c3 */ /* 0x000e620000002700 */
[----:B------:R-:W-:-:S09]  /*10f0*/  UISETP.GE.AND UP0, UPT, UR19, 0x1, UPT ;  /* 0x000000011300788c */ /* 0x000fd2000bf06270 */
[----:B------:R-:W-:Y:S05]  /*1100*/  BRA.U !UP0, `(.L_x_18) ;  /* 0x0000000108d07547 */ /* 0x000fea000b800000 */
[----:B------:R-:W2:Y:S01]  /*1110*/  LDCU UR21, c[0x0][0xb0c] ;  /* 0x00016180ff1577ac */ /* 0x000ea20008000800 */
[----:B------:R-:W3:Y:S01]  /*1120*/  LDCU.128 UR12, c[0x0][0xb10] ;  /* 0x00016200ff0c77ac */ /* 0x000ee20008000c00 */
[----:B------:R-:W4:Y:S01]  /*1130*/  LDCU UR6, c[0x0][0x370] ;  /* 0x00006e00ff0677ac */ /* 0x000f220008000800 */
[----:B------:R-:W1:Y:S01]  /*1140*/  LDCU UR7, c[0x0][0x374] ;  /* 0x00006e80ff0777ac */ /* 0x000e620008000800 */
[----:B------:R-:W1:Y:S01]  /*1150*/  LDCU UR22, c[0x0][0xb20] ;  /* 0x00016400ff1677ac */ /* 0x000e620008000800 */
[----:B--2---:R-:W-:Y:S02]  /*1160*/  UISETP.NE.AND UP0, UPT, UR21, 0x1, UPT ;  /* 0x000000011500788c */ /* 0x004fe4000bf05270 */
[----:B---3--:R-:W-:Y:S01]  /*1170*/  UIMAD.WIDE.U32 UR4, UR20, UR12, URZ ;  /* 0x0000000c140472a5 */ /* 0x008fe2000f8e00ff */
[----:B------:R-:W2:Y:S01]  /*1180*/  LDCU.64 UR8, c[0x0][0xb28] ;  /* 0x00016500ff0877ac */ /* 0x000ea20008000a00 */
[----:B----4-:R-:W-:Y:S02]  /*1190*/  UIMAD.WIDE.U32 UR10, UR6, UR12, URZ ;  /* 0x0000000c060a72a5 */ /* 0x010fe4000f8e00ff */
[----:B------:R-:W-:-:S02]  /*11a0*/  USHF.R.U32.HI UR5, URZ, UR13, UR5 ;  /* 0x0000000dff057299 */ /* 0x000fc40008011605 */
[----:B------:R-:W-:Y:S02]  /*11b0*/  UISETP.NE.AND UP2, UPT, UR19, 0x1, UPT ;  /* 0x000000011300788c */ /* 0x000fe4000bf45270 */
[----:B------:R-:W-:Y:S01]  /*11c0*/  USEL UR5, UR20, UR5, !UP0 ;  /* 0x0000000514057287 */ /* 0x000fe2000c000000 */
[----:B------:R-:W-:Y:S01]  /*11d0*/  UMOV UR10, UR11 ;  /* 0x0000000b000a7c82 */ /* 0x000fe20008000000 */
[----:B------:R-:W-:Y:S02]  /*11e0*/  UIMAD.WIDE.U32 UR16, UR26, UR15, URZ ;  /* 0x0000000f1a1072a5 */ /* 0x000fe4000f8e00ff */
[----:B------:R-:W-:Y:S02]  /*11f0*/  @UP0 USHF.R.U32.HI UR6, URZ, UR13, UR10 ;  /* 0x0000000dff060299 */ /* 0x000fe4000801160a */
[----:B------:R-:W-:Y:S02]  /*1200*/  UISETP.NE.AND UP0, UPT, UR14, 0x1, UPT ;  /* 0x000000010e00788c */ /* 0x000fe4000bf05270 */
[----:B-1----:R-:W-:-:S02]  /*1210*/  UIMAD.WIDE.U32 UR10, UR7, UR15, URZ ;  /* 0x0000000f070a72a5 */ /* 0x002fc4000f8e00ff */
[----:B--2---:R-:W-:Y:S01]  /*1220*/  UIMAD.WIDE.U32 UR12, UR6, UR8, URZ ;  /* 0x00000008060c72a5 */ /* 0x004fe2000f8e00ff */
[----:B------:R-:W-:Y:S02]  /*1230*/  UMOV UR4, UR17 ;  /* 0x0000001100047c82 */ /* 0x000fe40008000000 */
[----:B------:R-:W-:Y:S02]  /*1240*/  USHF.R.U32.HI UR4, URZ, UR22, UR4 ;  /* 0x00000016ff047299 */ /* 0x000fe40008011604 */
[----:B------:R-:W-:Y:S02]  /*1250*/  UMOV UR10, UR11 ;  /* 0x0000000b000a7c82 */ /* 0x000fe40008000000 */
[----:B------:R-:W-:Y:S01]  /*1260*/  UMOV UR12, UR13 ;  /* 0x0000000d000c7c82 */ /* 0x000fe20008000000 */
[----:B------:R-:W-:Y:S02]  /*1270*/  @UP0 USHF.R.U32.HI UR7, URZ, UR22, UR10 ;  /* 0x00000016ff070299 */ /* 0x000fe4000801160a */
[----:B------:R-:W-:-:S02]  /*1280*/  USEL UR4, UR26, UR4, !UP0 ;  /* 0x000000041a047287 */ /* 0x000fc4000c000000 */
[----:B------:R-:W-:Y:S02]  /*1290*/  UIMAD.WIDE.U32 UR10, UR7, UR8, URZ ;  /* 0x00000008070a72a5 */ /* 0x000fe4000f8e00ff */
[----:B------:R-:W-:Y:S02]  /*12a0*/  @UP2 USHF.R.U32.HI UR6, URZ, UR9, UR12 ;  /* 0x00000009ff062299 */ /* 0x000fe4000801160c */
[----:B------:R-:W-:-:S03]  /*12b0*/  UIMAD.WIDE.U32 UR12, UR4, UR8, URZ ;  /* 0x00000008040c72a5 */ /* 0x000fc6000f8e00ff */
[----:B------:R-:W-:Y:S02]  /*12c0*/  UMOV UR10, UR11 ;  /* 0x0000000b000a7c82 */ /* 0x000fe40008000000 */
[----:B------:R-:W-:Y:S02]  /*12d0*/  @UP2 USHF.R.U32.HI UR7, URZ, UR9, UR10 ;  /* 0x00000009ff072299 */ /* 0x000fe4000801160a */
[----:B------:R-:W-:Y:S02]  /*12e0*/  UIMAD UR10, UR6, UR19, URZ ;  /* 0x00000013060a72a4 */ /* 0x000fe4000f8e02ff */
[----:B------:R-:W-:-:S04]  /*12f0*/  UIMAD UR7, UR7, UR19, URZ ;  /* 0x00000013070772a4 */ /* 0x000fc8000f8e02ff */
[----:B------:R-:W-:-:S03]  /*1300*/  UISETP.GE.AND UP0, UPT, UR4, UR7, UPT ;  /* 0x000000070400728c */ /* 0x000fc6000bf06270 */
[----:B------:R-:W-:Y:S01]  /*1310*/  UMOV UR7, UR13 ;  /* 0x0000000d00077c82 */ /* 0x000fe20008000000 */
[----:B------:R-:W-:Y:S02]  /*1320*/  UISETP.GE.OR UP0, UPT, UR5, UR10, UP0 ;  /* 0x0000000a0500728c */ /* 0x000fe40008706670 */
[----:B------:R-:W-:Y:S02]  /*1330*/  UIMAD.WIDE.U32 UR10, UR5, UR8, URZ ;  /* 0x00000008050a72a5 */ /* 0x000fe4000f8e00ff */
[----:B------:R-:W-:Y:S02]  /*1340*/  USHF.R.U32.HI UR7, URZ, UR9, UR7 ;  /* 0x00000009ff077299 */ /* 0x000fe40008011607 */
[----:B------:R-:W-:Y:S02]  /*1350*/  UIADD3 UR10, UPT, UPT, -UR4, URZ, URZ ;  /* 0x000000ff040a7290 */ /* 0x000fe4000fffe1ff */
[----:B------:R-:W-:Y:S02]  /*1360*/  USEL UR7, UR4, UR7, !UP2 ;  /* 0x0000000704077287 */ /* 0x000fe4000d000000 */
[----:B------:R-:W-:Y:S01]  /*1370*/  UIMAD UR10, UR14, UR10, UR26 ;  /* 0x0000000a0e0a72a4 */ /* 0x000fe2000f8e021a */
[----:B------:R-:W-:Y:S01]  /*1380*/  @!UP0 UMOV UR8, UR11 ;  /* 0x0000000b00088c82 */ /* 0x000fe20008000000 */
[----:B------:R-:W-:-:S02]  /*1390*/  UIADD3 UR11, UPT, UPT, -UR5, URZ, URZ ;  /* 0x000000ff050b7290 */ /* 0x000fc4000fffe1ff */
[----:B------:R-:W-:Y:S02]  /*13a0*/  @!UP0 USHF.R.U32.HI UR8, URZ, UR9, UR8 ;  /* 0x00000009ff088299 */ /* 0x000fe40008011608 */
[----:B------:R-:W-:Y:S02]  /*13b0*/  UIADD3 UR9, UPT, UPT, -UR7, URZ, URZ ;  /* 0x000000ff07097290 */ /* 0x000fe4000fffe1ff */
[----:B------:R-:W-:Y:S02]  /*13c0*/  @!UP0 USEL UR8, UR5, UR8, !UP2 ;  /* 0x0000000805088287 */ /* 0x000fe4000d000000 */
[----:B------:R-:W-:Y:S02]  /*13d0*/  UIMAD UR9, UR19, UR9, UR4 ;  /* 0x00000009130972a4 */ /* 0x000fe4000f8e0204 */
[----:B------:R-:W-:Y:S02]  /*13e0*/  @!UP0 UIADD3 UR7, UPT, UPT, UR7, -UR8, URZ ;  /* 0x8000000807078290 */ /* 0x000fe4000fffe0ff */
[----:B------:R-:W-:-:S02]  /*13f0*/  @!UP0 UIMAD UR6, UR9, UR6, UR8 ;  /* 0x00000006090682a4 */ /* 0x000fc4000f8e0208 */
[----:B------:R-:W-:Y:S02]  /*1400*/  @!UP0 UIMAD UR4, UR7, UR19, UR5 ;  /* 0x00000013070482a4 */ /* 0x000fe4000f8e0205 */
[----:B------:R-:W-:Y:S02]  /*1410*/  UIMAD UR20, UR21, UR11, UR20 ;  /* 0x0000000b151472a4 */ /* 0x000fe4000f8e0214 */
[----:B------:R-:W-:Y:S01]  /*1420*/  UIMAD UR26, UR4, UR14, UR10 ;  /* 0x0000000e041a72a4 */ /* 0x000fe2000f8e020a */
[----:B------:R-:W-:Y:S02]  /*1430*/  @!UP0 UMOV UR5, UR6 ;  /* 0x0000000600058c82 */ /* 0x000fe40008000000 */
[----:B------:R-:W-:-:S12]  /*1440*/  UIMAD UR20, UR5, UR21, UR20 ;  /* 0x00000015051472a4 */ /* 0x000fd8000f8e0214 */
.L_x_18:
[----:B------:R-:W-:-:S09]  /*1450*/  UISETP.NE.AND UP0, UPT, UR23, 0x1, UPT ;  /* 0x000000011700788c */ /* 0x000fd2000bf05270 */
[----:B------:R-:W-:Y:S05]  /*1460*/  BRA.U UP0, `(.L_x_19) ;  /* 0x0000000100407547 */ /* 0x000fea000b800000 */
[----:B------:R-:W2:Y:S01]  /*1470*/  LDCU.128 UR8, c[0x0][0xb10] ;  /* 0x00016200ff0877ac */ /* 0x000ea20008000c00 */
[----:B------:R-:W3:Y:S01]  /*1480*/  LDCU UR12, c[0x0][0xb0c] ;  /* 0x00016180ff0c77ac */ /* 0x000ee20008000800 */
[----:B------:R-:W4:Y:S01]  /*1490*/  LDCU UR13, c[0x0][0xb20] ;  /* 0x00016400ff0d77ac */ /* 0x000f220008000800 */
[----:B--2---:R-:W-:Y:S02]  /*14a0*/  UIMAD.WIDE.U32 UR4, UR20, UR8, URZ ;  /* 0x00000008140472a5 */ /* 0x004fe4000f8e00ff */
[----:B------:R-:W-:Y:S02]  /*14b0*/  UIMAD.WIDE.U32 UR6, UR26, UR11, URZ ;  /* 0x0000000b1a0672a5 */ /* 0x000fe4000f8e00ff */
[----:B---3--:R-:W-:Y:S02]  /*14c0*/  UISETP.NE.AND UP0, UPT, UR12, 0x1, UPT ;  /* 0x000000010c00788c */ /* 0x008fe4000bf05270 */
[----:B------:R-:W-:-:S03]  /*14d0*/  USHF.R.U32.HI UR5, URZ, UR9, UR5 ;  /* 0x00000009ff057299 */ /* 0x000fc60008011605 */
[----:B------:R-:W-:Y:S01]  /*14e0*/  UMOV UR4, UR7 ;  /* 0x0000000700047c82 */ /* 0x000fe20008000000 */
[----:B------:R-:W-:Y:S02]  /*14f0*/  USEL UR5, UR20, UR5, !UP0 ;  /* 0x0000000514057287 */ /* 0x000fe4000c000000 */
[----:B------:R-:W-:Y:S02]  /*1500*/  UISETP.NE.AND UP0, UPT, UR10, 0x1, UPT ;  /* 0x000000010a00788c */ /* 0x000fe4000bf05270 */
[----:B----4-:R-:W-:-:S04]  /*1510*/  USHF.R.U32.HI UR4, URZ, UR13, UR4 ;  /* 0x0000000dff047299 */ /* 0x010fc80008011604 */
[----:B------:R-:W-:-:S04]  /*1520*/  USEL UR4, UR26, UR4, !UP0 ;  /* 0x000000041a047287 */ /* 0x000fc8000c000000 */
[----:B------:R-:W-:Y:S02]  /*1530*/  UIADD3 UR6, UPT, UPT, UR5, -UR4, URZ ;  /* 0x8000000405067290 */ /* 0x000fe4000fffe0ff */
[----:B------:R-:W-:Y:S02]  /*1540*/  UIADD3 UR4, UPT, UPT, -UR5, UR4, URZ ;  /* 0x0000000405047290 */ /* 0x000fe4000fffe1ff */
[----:B------:R-:W-:Y:S02]  /*1550*/  UIMAD UR26, UR6, UR10, UR26 ;  /* 0x0000000a061a72a4 */ /* 0x000fe4000f8e021a */
[----:B------:R-:W-:-:S12]  /*1560*/  UIMAD UR20, UR4, UR12, UR20 ;  /* 0x0000000c041472a4 */ /* 0x000fd8000f8e0214 */
.L_x_19:
[----:B------:R-:W-:Y:S01]  /*1570*/  UISETP.NE.AND UP0, UPT, UR18, 0x2, UPT ;  /* 0x000000021200788c */ /* 0x000fe2000bf05270 */
[----:B------:R-:W-:Y:S09]  /*1580*/  BRA.U !UP5, `(.L_x_20) ;  /* 0x000000010d0c7547 */ /* 0x000ff2000b800000 */
[----:B------:R-:W-:Y:S01]  /*1590*/  UCGABAR_WAIT ;  /* 0x0000000000007dc7 */ /* 0x000fe20008000000 */
[----:B------:R-:W-:Y:S01]  /*15a0*/  CCTL.IVALL ;  /* 0x00000000ff00798f */ /* 0x000fe20002000000 */
[----:B------:R-:W-:Y:S05]  /*15b0*/  BRA `(.L_x_21) ;  /* 0x0000000000047947 */ /* 0x000fea0003800000 */
.L_x_20:
[----:B------:R-:W-:Y:S06]  /*15c0*/  BAR.SYNC.DEFER_BLOCKING 0x0 ;  /* 0x0000000000007b1d */ /* 0x000fec0000010000 */
.L_x_21:
[----:B------:R-:W-:Y:S05]  /*15d0*/  BRA.U UP0, `(.L_x_22) ;  /* 0x0000001100e87547 */ /* 0x000fea000b800000 */
[----:B------:R-:W2:Y:S01]  /*15e0*/  LDCU UR6, c[0x0][0x38c] ;  /* 0x00007180ff0677ac */ /* 0x000ea20008000800 */
[----:B------:R-:W-:Y:S01]  /*15f0*/  PLOP3.LUT P1, PT, PT, PT, UP3, 0x80, 0x8 ;  /* 0x000000000008781c */ /* 0x000fe20003f2f038 */
[----:B------:R-:W-:Y:S01]  /*1600*/  IMAD.MOV.U32 R12, RZ, RZ, 0x1 ;  /* 0x00000001ff0c7424 */ /* 0x000fe200078e00ff */
[----:B------:R-:W-:Y:S01]  /*1610*/  ISETP.EQ.OR P2, PT, R0, RZ, P3 ;  /* 0x000000ff0000720c */ /* 0x000fe20001f42670 */
[----:B------:R-:W-:Y:S01]  /*1620*/  UISETP.NE.AND UP1, UPT, UR18, URZ, UPT ;  /* 0x000000ff1200728c */ /* 0x000fe2000bf25270 */
[----:B------:R-:W-:Y:S01]  /*1630*/  PLOP3.LUT P1, PT, P1, PT, PT, 0x8, 0x80 ;  /* 0x000000000080781c */ /* 0x000fe20000f2e170 */
[----:B------:R-:W-:Y:S01]  /*1640*/  USEL UR25, URZ, 0x1, UP6 ;  /* 0x00000001ff197887 */ /* 0x000fe2000b000000 */
[----:B------:R-:W-:Y:S01]  /*1650*/  CS2R R10, SRZ ;  /* 0x00000000000a7805 */ /* 0x000fe2000001ff00 */
[----:B------:R-:W-:Y:S01]  /*1660*/  IMAD.MOV.U32 R9, RZ, RZ, RZ ;  /* 0x000000ffff097224 */ /* 0x000fe200078e00ff */
[----:B------:R-:W3:Y:S01]  /*1670*/  LDCU UR39, c[0x0][0x370] ;  /* 0x00006e00ff2777ac */ /* 0x000ee20008000800 */
[----:B------:R-:W-:Y:S01]  /*1680*/  IMAD.MOV.U32 R8, RZ, RZ, 0x1 ;  /* 0x00000001ff087424 */ /* 0x000fe200078e00ff */
[----:B------:R-:W4:Y:S01]  /*1690*/  LDCU.64 UR28, c[0x0][0x348] ;  /* 0x00006900ff1c77ac */ /* 0x000f220008000a00 */
[----:B------:R-:W-:-:S02]  /*16a0*/  USHF.R.U32.HI UR44, URZ, 0x6, UR24 ;  /* 0x00000006ff2c7899 */ /* 0x000fc40008011618 */
[----:B--2---:R-:W-:Y:S02]  /*16b0*/  UIADD3 UR5, UPT, UPT, UR6, 0x3f, URZ ;  /* 0x0000003f06057890 */ /* 0x004fe4000fffe0ff */
[----:B------:R-:W-:Y:S02]  /*16c0*/  UIADD3 UR46, UPT, UPT, UR6, 0x7e, URZ ;  /* 0x0000007e062e7890 */ /* 0x000fe4000fffe0ff */
[----:B------:R-:W-:Y:S01]  /*16d0*/  USHF.R.S32.HI UR4, URZ, 0x1f, UR5 ;  /* 0x0000001fff047899 */ /* 0x000fe20008011405 */
[----:B------:R-:W2:Y:S03]  /*16e0*/  LDCU UR38, c[0x0][0x374] ;  /* 0x00006e80ff2677ac */ /* 0x000ea60008000800 */
[----:B------:R-:W-:Y:S02]  /*16f0*/  ULEA.HI UR4, UR4, UR5, URZ, 0x6 ;  /* 0x0000000504047291 */ /* 0x000fe4000f8f30ff */
[----:B------:R-:W-:-:S02]  /*1700*/  USEL UR25, UR25, 0x2, UP1 ;  /* 0x0000000219197887 */ /* 0x000fc40008800000 */
[----:B------:R-:W-:Y:S02]  /*1710*/  USHF.R.S32.HI UR41, URZ, 0x6, UR4 ;  /* 0x00000006ff297899 */ /* 0x000fe40008011404 */
[----:B------:R-:W-:Y:S02]  /*1720*/  UIADD3 UR4, UPT, UPT, UR6, -0x1, URZ ;  /* 0xffffffff06047890 */ /* 0x000fe4000fffe0ff */
[----:B------:R-:W-:Y:S02]  /*1730*/  UISETP.LT.U32.AND UP0, UPT, UR41, 0x5, UPT ;  /* 0x000000052900788c */ /* 0x000fe4000bf01070 */
[----:B------:R-:W-:Y:S02]  /*1740*/  UISETP.GE.U32.AND UP2, UPT, UR4, -0x7f, UPT ;  /* 0xffffff810400788c */ /* 0x000fe4000bf46070 */
[----:B------:R-:W-:Y:S01]  /*1750*/  USEL UR40, UR41, 0x5, UP0 ;  /* 0x0000000529287887 */ /* 0x000fe20008000000 */
[----:B------:R-:W-:-:S03]  /*1760*/  UMOV UR5, URZ ;  /* 0x000000ff00057c82 */ /* 0x000fc60008000000 */
[----:B------:R-:W-:Y:S02]  /*1770*/  UIADD3 UR21, UPT, UPT, UR40, -0x1, URZ ;  /* 0xffffffff28157890 */ /* 0x000fe4000fffe0ff */
[----:B------:R-:W-:-:S03]  /*1780*/  UIADD3 UR43, UPT, UPT, UR41, -UR40, URZ ;  /* 0x80000028292b7290 */ /* 0x000fc6000fffe0ff */
[----:B------:R-:W-:-:S04]  /*1790*/  @UP2 UIADD3 UR21, UPT, UPT, UR40, URZ, URZ ;  /* 0x000000ff28152290 */ /* 0x000fc8000fffe0ff */
[----:B--234-:R-:W-:-:S12]  /*17a0*/  UIADD3 UR21, UPT, UPT, UR21, 0x1, URZ ;  /* 0x0000000115157890 */ /* 0x01cfd8000fffe0ff */
.L_x_42:
[----:B------:R-:W-:Y:S01]  /*17b0*/  UISETP.NE.AND UP0, UPT, UR45, URZ, UPT ;  /* 0x000000ff2d00728c */ /* 0x000fe2000bf05270 */
[----:B------:R-:W2:Y:S08]  /*17c0*/  S2UR UR45, SR_CgaCtaId ;  /* 0x00000000002d79c3 */ /* 0x000eb00000008800 */
[----:B------:R-:W-:Y:S05]  /*17d0*/  BRA.U UP0, `(.L_x_23) ;  /* 0x0000000100347547 */ /* 0x000fea000b800000 */
[----:B------:R-:W3:Y:S01]  /*17e0*/  S2R R0, SR_CgaCtaId ;  /* 0x0000000000007919 */ /* 0x000ee20000008800 */
[----:B------:R-:W-:-:S04]  /*17f0*/  MOV R2, 0x400 ;  /* 0x0000040000027802 */ /* 0x000fc80000000f00 */
[----:B---3--:R-:W-:Y:S02]  /*1800*/  LEA R0, R0, R2, 0x18 ;  /* 0x0000000200007211 */ /* 0x008fe400078ec0ff */
[----:B------:R-:W-:-:S03]  /*1810*/  SHF.L.U32 R2, R8, 0x1f, RZ ;  /* 0x0000001f08027819 */ /* 0x000fc600000006ff */
[----:B------:R-:W-:-:S04]  /*1820*/  IMAD R0, R9, 0x8, R0 ;  /* 0x0000000809007824 */ /* 0x000fc800078e0200 */
[----:B------:R-:W3:Y:S02]  /*1830*/  SYNCS.PHASECHK.TRANS64.TRYWAIT P0, [R0+URZ+0xf0], R2 ;  /* 0x0000f002000075a7 */ /* 0x000ee400080011ff */
[----:B---3--:R-:W-:Y:S05]  /*1840*/  @!P0 BRA `(.L_x_24) ;  /* 0x0000006000248947 */ /* 0x008fea0003800000 */
.L_x_113:
[----:B------:R-:W-:Y:S01]  /*1850*/  VIADD R9, R9, 0x1 ;  /* 0x0000000109097836 */ /* 0x000fe20000000000 */
[----:B------:R3:W-:Y:S04]  /*1860*/  SYNCS.ARRIVE.TRANS64.A1T0 RZ, [R0+URZ+0xe0], RZ ;  /* 0x0000e0ff00ff79a7 */ /* 0x0007e800081000ff */
[----:B------:R-:W-:-:S04]  /*1870*/  ISETP.NE.AND P0, PT, R9, 0x2, PT ;  /* 0x000000020900780c */ /* 0x000fc80003f05270 */
[----:B------:R-:W-:Y:S02]  /*1880*/  SEL R9, R9, RZ, P0 ;  /* 0x000000ff09097207 */ /* 0x000fe40000000000 */
[----:B---3--:R-:W-:-:S04]  /*1890*/  SEL R0, RZ, 0x1, P0 ;  /* 0x00000001ff007807 */ /* 0x008fc80000000000 */
[----:B------:R-:W-:-:S07]  /*18a0*/  LOP3.LUT R8, R8, R0, RZ, 0x3c, !PT ;  /* 0x0000000008087212 */ /* 0x000fce00078e3cff */
.L_x_23:
[----:B------:R-:W-:Y:S01]  /*18b0*/  UMOV UR6, 0x400 ;  /* 0x0000040000067882 */ /* 0x000fe20000000000 */
[----:B------:R-:W-:Y:S01]  /*18c0*/  SHF.L.U32 R0, R12, 0x1f, RZ ;  /* 0x0000001f0c007819 */ /* 0x000fe200000006ff */
[----:B--2---:R-:W-:Y:S02]  /*18d0*/  ULEA UR6, UR45, UR6, 0x18 ;  /* 0x000000062d067291 */ /* 0x004fe4000f8ec0ff */
[----:B------:R-:W-:Y:S02]  /*18e0*/  UISETP.GE.U32.AND UP0, UPT, UR46, 0x7f, UPT ;  /* 0x0000007f2e00788c */ /* 0x000fe4000bf06070 */
[----:B------:R-:W-:Y:S02]  /*18f0*/  ULEA UR4, UR5, UR6, 0x3 ;  /* 0x0000000605047291 */ /* 0x000fe4000f8e18ff */
[----:B------:R-:W-:Y:S02]  /*1900*/  USHF.L.U32 UR35, UR20, 0x6, URZ ;  /* 0x0000000614237899 */ /* 0x000fe400080006ff */
[----:B------:R-:W-:Y:S01]  /*1910*/  ULEA UR11, UR26, UR44, 0x7 ;  /* 0x0000002c1a0b7291 */ /* 0x000fe2000f8e38ff */
[----:B------:R-:W-:-:S04]  /*1920*/  UMOV UR13, URZ ;  /* 0x000000ff000d7c82 */ /* 0x000fc80008000000 */
[----:B------:R2:W3:Y:S01]  /*1930*/  SYNCS.PHASECHK.TRANS64.TRYWAIT P0, [UR4+0x28], R0 ;  /* 0x00002800ff0075a7 */ /* 0x0004e20008001104 */
[----:B------:R-:W-:Y:S06]  /*1940*/  BRA.U !UP0, `(.L_x_25) ;  /* 0x0000000108bc7547 */ /* 0x000fec000b800000 */
[----:B------:R-:W-:Y:S01]  /*1950*/  UMOV UR7, URZ ;  /* 0x000000ff00077c82 */ /* 0x000fe20008000000 */
[----:B------:R-:W-:-:S05]  /*1960*/  UMOV UR4, UR5 ;  /* 0x0000000500047c82 */ /* 0x000fca0008000000 */
.L_x_31:
[----:B------:R-:W-:Y:S01]  /*1970*/  ULEA UR33, UR4, UR6, 0x3 ;  /* 0x0000000604217291 */ /* 0x000fe2000f8e18ff */
[----:B---3--:R-:W-:Y:S01]  /*1980*/  @!P3 MOV R2, 0x3000 ;  /* 0x000030000002b802 */ /* 0x008fe20000000f00 */
[----:B-1-34-:R-:W-:Y:S10]  /*1990*/  @P0 BRA `(.L_x_26) ;  /* 0x00000000000c0947 */ /* 0x01aff40003800000 */
[----:B------:R-:W-:-:S04]  /*19a0*/  SHF.L.U32 R3, R12, 0x1f, RZ ;  /* 0x0000001f0c037819 */ /* 0x000fc800000006ff */
[----:B------:R-:W3:Y:S02]  /*19b0*/  SYNCS.PHASECHK.TRANS64.TRYWAIT P0, [UR33+0x28], R3 ;  /* 0x00002803ff0075a7 */ /* 0x000ee40008001121 */
[----:B---3--:R-:W-:Y:S05]  /*19c0*/  @!P0 BRA `(.L_x_27) ;  /* 0x0000005c00d88947 */ /* 0x008fea0003800000 */
.L_x_26:
[----:B------:R3:W-:Y:S01]  /*19d0*/  @!P3 SYNCS.ARRIVE.TRANS64 RZ, [UR33], R2 ;  /* 0x00000002ffffb9a7 */ /* 0x0007e20008000021 */
[----:B------:R-:W-:-:S04]  /*19e0*/  ULOP3.LUT UR5, UR25, 0x2, URZ, 0xfc, !UPT ;  /* 0x0000000219057892 */ /* 0x000fc8000f8efcff */
[----:B------:R-:W-:-:S09]  /*19f0*/  UISETP.NE.AND UP0, UPT, UR5, 0x2, UPT ;  /* 0x000000020500788c */ /* 0x000fd2000bf05270 */
[----:B------:R-:W-:Y:S05]  /*1a00*/  BRA.U UP0, `(.L_x_28) ;  /* 0x0000000100047547 */ /* 0x000fea000b800000 */
[----:B-1----:R-:W-:Y:S05]  /*1a10*/  BPT.TRAP 0x1 ;  /* 0x000000040000795c */ /* 0x002fea0000300000 */
.L_x_28:
[----:B------:R-:W-:Y:S04]  /*1a20*/  BSSY.RECONVERGENT B0, `(.L_x_29) ;  /* 0x0000003000007945 */ /* 0x000fe80003800200 */
[----:B------:R-:W-:Y:S05]  /*1a30*/  @P2 BRA `(.L_x_30) ;  /* 0x0000000000042947 */ /* 0x000fea0003800000 */
[----:B-1----:R-:W-:Y:S05]  /*1a40*/  BPT.TRAP 0x1 ;  /* 0x000000040000795c */ /* 0x002fea0000300000 */
.L_x_30:
[----:B-1----:R-:W-:Y:S05]  /*1a50*/  BSYNC.RECONVERGENT B0 ;  /* 0x0000000000007941 */ /* 0x002fea0003800200 */
.L_x_29:
[----:B------:R-:W-:Y:S02]  /*1a60*/  UIADD3 UR5, UPT, UPT, UR4, 0x1, URZ ;  /* 0x0000000104057890 */ /* 0x000fe4000fffe0ff */
[----:B------:R-:W-:Y:S02]  /*1a70*/  USHF.L.U32 UR34, UR7, 0x6, URZ ;  /* 0x0000000607227899 */ /* 0x000fe400080006ff */
[----:B------:R-:W-:Y:S02]  /*1a80*/  UISETP.NE.AND UP0, UPT, UR5, 0x5, UPT ;  /* 0x000000050500788c */ /* 0x000fe4000bf05270 */
[----:B------:R-:W-:Y:S02]  /*1a90*/  UIADD3 UR7, UPT, UPT, UR7, 0x1, URZ ;  /* 0x0000000107077890 */ /* 0x000fe4000fffe0ff */
[----:B------:R-:W-:Y:S02]  /*1aa0*/  USEL UR9, URZ, 0x1, UP0 ;  /* 0x00000001ff097887 */ /* 0x000fe40008000000 */
[----:B------:R-:W-:-:S02]  /*1ab0*/  USEL UR5, UR5, URZ, UP0 ;  /* 0x000000ff05057287 */ /* 0x000fc40008000000 */
[----:B------:R-:W-:Y:S02]  /*1ac0*/  UIADD3 UR14, UP0, UPT, UR28, 0x180, URZ ;  /* 0x000001801c0e7890 */ /* 0x000fe4000ff1e0ff */
[----:B------:R-:W-:Y:S01]  /*1ad0*/  ULEA UR8, UR5, UR6, 0x3 ;  /* 0x0000000605087291 */ /* 0x000fe2000f8e18ff */
[----:B------:R-:W-:Y:S01]  /*1ae0*/  LOP3.LUT R12, R12, UR9, RZ, 0x3c, !PT ;  /* 0x000000090c0c7c12 */ /* 0x000fe2000f8e3cff */
[----:B------:R-:W-:Y:S02]  /*1af0*/  ULEA UR32, UR4, UR6, 0xc ;  /* 0x0000000604207291 */ /* 0x000fe4000f8e60ff */
[----:B------:R-:W-:Y:S01]  /*1b00*/  UIADD3 UR16, UP1, UPT, UR28, 0x80, URZ ;  /* 0x000000801c107890 */ /* 0x000fe2000ff3e0ff */
[----:B--2---:R-:W-:Y:S01]  /*1b10*/  SHF.L.U32 R0, R12, 0x1f, RZ ;  /* 0x0000001f0c007819 */ /* 0x004fe200000006ff */
[----:B------:R-:W-:Y:S02]  /*1b20*/  UIADD3.X UR15, UPT, UPT, URZ, UR29, URZ, UP0, !UPT ;  /* 0x0000001dff0f7290 */ /* 0x000fe400087fe4ff */
[----:B------:R-:W-:Y:S01]  /*1b30*/  UISETP.NE.AND UP0, UPT, UR7, UR21, UPT ;  /* 0x000000150700728c */ /* 0x000fe2000bf05270 */
[----:B------:R4:W1:Y:S01]  /*1b40*/  SYNCS.PHASECHK.TRANS64.TRYWAIT P0, [UR8+0x28], R0 ;  /* 0x00002800ff0075a7 */ /* 0x0008620008001108 */
[----:B------:R-:W-:-:S02]  /*1b50*/  ULEA UR8, UR4, UR24, 0xd ;  /* 0x0000001804087291 */ /* 0x000fc4000f8e68ff */
[----:B------:R-:W-:Y:S02]  /*1b60*/  UIADD3.X UR17, UPT, UPT, URZ, UR29, URZ, UP1, !UPT ;  /* 0x0000001dff117290 */ /* 0x000fe40008ffe4ff */
[----:B------:R-:W-:Y:S02]  /*1b70*/  UIADD3 UR32, UPT, UPT, UR32, 0x4400, URZ ;  /* 0x0000440020207890 */ /* 0x000fe4000fffe0ff */
[----:B------:R-:W-:Y:S01]  /*1b80*/  UIADD3 UR8, UPT, UPT, UR6, 0x9400, UR8 ;  /* 0x0000940006087890 */ /* 0x000fe2000fffe008 */
[----:B------:R-:W-:Y:S01]  /*1b90*/  UMOV UR18, 0x0 ;  /* 0x0000000000127882 */ /* 0x000fe20000000000 */
[----:B------:R-:W-:Y:S01]  /*1ba0*/  UMOV UR19, 0x10000000 ;  /* 0x1000000000137882 */ /* 0x000fe20000000000 */
[----:B------:R-:W-:Y:S01]  /*1bb0*/  UMOV UR4, 0x30000 ;  /* 0x0003000000047882 */ /* 0x000fe20000000000 */
[----:B------:R-:W-:Y:S01]  /*1bc0*/  UMOV UR12, UR36 ;  /* 0x00000024000c7c82 */ /* 0x000fe20008000000 */
[----:B------:R-:W-:Y:S01]  /*1bd0*/  UMOV UR9, UR33 ;  /* 0x0000002100097c82 */ /* 0x000fe20008000000 */
[----:B------:R-:W-:Y:S01]  /*1be0*/  UMOV UR10, UR34 ;  /* 0x00000022000a7c82 */ /* 0x000fe20008000000 */
[----:B------:R-:W-:Y:S01]  /*1bf0*/  UTMALDG.3D [UR32], [UR16], desc[UR18] ;  /* 0x00001220100075b4 */ /* 0x000fe20008011000 */
[----:B------:R-:W-:Y:S01]  /*1c00*/  UMOV UR13, UR21 ;  /* 0x00000015000d7c82 */ /* 0x000fe20008000000 */
[----:B------:R2:W-:Y:S02]  /*1c10*/  UTMALDG.3D.MULTICAST [UR8], [UR14], UR4, desc[UR18] ;  /* 0x000012080e0073b4 */ /* 0x0005e40008011804 */
[----:B--2---:R-:W-:Y:S01]  /*1c20*/  UMOV UR4, UR5 ;  /* 0x0000000500047c82 */ /* 0x004fe20008000000 */
[----:B------:R-:W-:Y:S05]  /*1c30*/  BRA.U UP0, `(.L_x_31) ;  /* 0xfffffffd004c7547 */ /* 0x000fea000b83ffff */
.L_x_25:
[----:B------:R-:W-:Y:S01]  /*1c40*/  ULEA UR4, UR5, UR6, 0x3 ;  /* 0x0000000605047291 */ /* 0x000fe2000f8e18ff */
[----:B--2-4-:R-:W-:Y:S01]  /*1c50*/  SHF.L.U32 R0, R12, 0x1f, RZ ;  /* 0x0000001f0c007819 */ /* 0x014fe200000006ff */
[----:B------:R-:W-:Y:S01]  /*1c60*/  @!P1 SYNCS.ARRIVE.TRANS64.A1T0 RZ, [UR6+0x78], RZ ;  /* 0x000078ffffff99a7 */ /* 0x000fe20008100006 */
[----:B------:R-:W-:-:S06]  /*1c70*/  UISETP.GT.AND UP0, UPT, UR41, UR40, UPT ;  /* 0x000000282900728c */ /* 0x000fcc000bf04270 */
[----:B-1-3--:R1:W2:Y:S03]  /*1c80*/  SYNCS.PHASECHK.TRANS64.TRYWAIT P0, [UR4+0x28], R0 ;  /* 0x00002800ff0075a7 */ /* 0x00a2a60008001104 */
[----:B------:R-:W-:Y:S05]  /*1c90*/  BRA.U !UP0, `(.L_x_32) ;  /* 0x0000000108c07547 */ /* 0x000fea000b800000 */
[----:B------:R-:W-:Y:S01]  /*1ca0*/  UIADD3 UR26, UPT, UPT, UR43, UR13, URZ ;  /* 0x0000000d2b1a7290 */ /* 0x000fe2000fffe0ff */
[----:B------:R-:W-:-:S11]  /*1cb0*/  UMOV UR4, UR5 ;  /* 0x0000000500047c82 */ /* 0x000fd60008000000 */
.L_x_38:
[----:B------:R-:W-:Y:S01]  /*1cc0*/  ULEA UR17, UR4, UR6, 0x3 ;  /* 0x0000000604117291 */ /* 0x000fe2000f8e18ff */
[----:B--2---:R-:W-:Y:S01]  /*1cd0*/  @!P3 MOV R2, 0x3000 ;  /* 0x000030000002b802 */ /* 0x004fe20000000f00 */
[----:B--234-:R-:W-:Y:S10]  /*1ce0*/  @P0 BRA `(.L_x_33) ;  /* 0x00000000000c0947 */ /* 0x01cff40003800000 */
[----:B------:R-:W-:-:S04]  /*1cf0*/  SHF.L.U32 R3, R12, 0x1f, RZ ;  /* 0x0000001f0c037819 */ /* 0x000fc800000006ff */
[----:B------:R-:W2:Y:S02]  /*1d00*/  SYNCS.PHASECHK.TRANS64.TRYWAIT P0, [UR17+0x28], R3 ;  /* 0x00002803ff0075a7 */ /* 0x000ea40008001111 */
[----:B--2---:R-:W-:Y:S05]  /*1d10*/  @!P0 BRA `(.L_x_34) ;  /* 0x0000005c001c8947 */ /* 0x004fea0003800000 */
.L_x_33:
[----:B------:R2:W-:Y:S01]  /*1d20*/  @!P3 SYNCS.ARRIVE.TRANS64 RZ, [UR17], R2 ;  /* 0x00000002ffffb9a7 */ /* 0x0005e20008000011 */
[----:B------:R-:W-:-:S04]  /*1d30*/  ULOP3.LUT UR5, UR25, 0x2, URZ, 0xfc, !UPT ;  /* 0x0000000219057892 */ /* 0x000fc8000f8efcff */
[----:B------:R-:W-:-:S09]  /*1d40*/  UISETP.NE.AND UP0, UPT, UR5, 0x2, UPT ;  /* 0x000000020500788c */ /* 0x000fd2000bf05270 */
[----:B------:R-:W-:Y:S05]  /*1d50*/  BRA.U UP0, `(.L_x_35) ;  /* 0x0000000100047547 */ /* 0x000fea000b800000 */
[----:B------:R-:W-:Y:S05]  /*1d60*/  BPT.TRAP 0x1 ;  /* 0x000000040000795c */ /* 0x000fea0000300000 */
.L_x_35:
[----:B------:R-:W-:Y:S04]  /*1d70*/  BSSY.RECONVERGENT B0, `(.L_x_36) ;  /* 0x0000003000007945 */ /* 0x000fe80003800200 */
[----:B------:R-:W-:Y:S05]  /*1d80*/  @P2 BRA `(.L_x_37) ;  /* 0x0000000000042947 */ /* 0x000fea0003800000 */
[----:B------:R-:W-:Y:S05]  /*1d90*/  BPT.TRAP 0x1 ;  /* 0x000000040000795c */ /* 0x000fea0000300000 */
.L_x_37:
[----:B------:R-:W-:Y:S05]  /*1da0*/  BSYNC.RECONVERGENT B0 ;  /* 0x0000000000007941 */ /* 0x000fea0003800200 */
.L_x_36:
[----:B------:R-:W-:Y:S02]  /*1db0*/  UIADD3 UR5, UPT, UPT, UR4, 0x1, URZ ;  /* 0x0000000104057890 */ /* 0x000fe4000fffe0ff */
[----:B------:R-:W-:Y:S02]  /*1dc0*/  USHF.L.U32 UR18, UR13, 0x6, URZ ;  /* 0x000000060d127899 */ /* 0x000fe400080006ff */
[----:B------:R-:W-:Y:S02]  /*1dd0*/  UISETP.NE.AND UP0, UPT, UR5, 0x5, UPT ;  /* 0x000000050500788c */ /* 0x000fe4000bf05270 */
[----:B------:R-:W-:Y:S02]  /*1de0*/  UIADD3 UR13, UPT, UPT, UR13, 0x1, URZ ;  /* 0x000000010d0d7890 */ /* 0x000fe4000fffe0ff */
[----:B------:R-:W-:Y:S02]  /*1df0*/  USEL UR8, URZ, 0x1, UP0 ;  /* 0x00000001ff087887 */ /* 0x000fe40008000000 */
[----:B------:R-:W-:-:S02]  /*1e00*/  USEL UR5, UR5, URZ, UP0 ;  /* 0x000000ff05057287 */ /* 0x000fc40008000000 */
[----:B------:R-:W-:Y:S02]  /*1e10*/  UIADD3 UR14, UP0, UPT, UR28, 0x180, URZ ;  /* 0x000001801c0e7890 */ /* 0x000fe4000ff1e0ff */
[----:B------:R-:W-:Y:S01]  /*1e20*/  LOP3.LUT R12, R12, UR8, RZ, 0x3c, !PT ;  /* 0x000000080c0c7c12 */ /* 0x000fe2000f8e3cff */
[----:B------:R-:W-:Y:S02]  /*1e30*/  ULEA UR16, UR4, UR6, 0xc ;  /* 0x0000000604107291 */ /* 0x000fe4000f8e60ff */
[----:B------:R-:W-:Y:S01]  /*1e40*/  UIADD3 UR22, UP1, UPT, UR28, 0x80, URZ ;  /* 0x000000801c167890 */ /* 0x000fe2000ff3e0ff */
[----:B-1----:R-:W-:Y:S01]  /*1e50*/  SHF.L.U32 R0, R12, 0x1f, RZ ;  /* 0x0000001f0c007819 */ /* 0x002fe200000006ff */
[----:B------:R-:W-:Y:S02]  /*1e60*/  UIADD3.X UR15, UPT, UPT, URZ, UR29, URZ, UP0, !UPT ;  /* 0x0000001dff0f7290 */ /* 0x000fe400087fe4ff */
[----:B------:R-:W-:Y:S02]  /*1e70*/  ULEA UR8, UR4, UR24, 0xd ;  /* 0x0000001804087291 */ /* 0x000fe4000f8e68ff */
[----:B------:R-:W-:-:S02]  /*1e80*/  UISETP.NE.AND UP0, UPT, UR13, UR26, UPT ;  /* 0x0000001a0d00728c */ /* 0x000fc4000bf05270 */
[----:B------:R-:W-:Y:S02]  /*1e90*/  ULEA UR7, UR5, UR6, 0x3 ;  /* 0x0000000605077291 */ /* 0x000fe4000f8e18ff */
[----:B------:R-:W-:Y:S02]  /*1ea0*/  UIADD3 UR16, UPT, UPT, UR16, 0x4400, URZ ;  /* 0x0000440010107890 */ /* 0x000fe4000fffe0ff */
[----:B------:R-:W-:Y:S02]  /*1eb0*/  UIADD3.X UR23, UPT, UPT, URZ, UR29, URZ, UP1, !UPT ;  /* 0x0000001dff177290 */ /* 0x000fe40008ffe4ff */
[----:B------:R-:W-:Y:S01]  /*1ec0*/  UIADD3 UR8, UPT, UPT, UR6, 0x9400, UR8 ;  /* 0x0000940006087890 */ /* 0x000fe2000fffe008 */
[----:B------:R-:W-:Y:S01]  /*1ed0*/  UMOV UR30, 0x0 ;  /* 0x00000000001e7882 */ /* 0x000fe20000000000 */
[----:B------:R-:W-:Y:S01]  /*1ee0*/  UMOV UR31, 0x10000000 ;  /* 0x10000000001f7882 */ /* 0x000fe20000000000 */
[----:B------:R-:W-:Y:S01]  /*1ef0*/  UMOV UR19, UR35 ;  /* 0x0000002300137c82 */ /* 0x000fe20008000000 */
[----:B------:R-:W-:Y:S01]  /*1f00*/  UMOV UR20, UR36 ;  /* 0x0000002400147c82 */ /* 0x000fe20008000000 */
[----:B------:R3:W4:Y:S01]  /*1f10*/  SYNCS.PHASECHK.TRANS64.TRYWAIT P0, [UR7+0x28], R0 ;  /* 0x00002800ff0075a7 */ /* 0x0007220008001107 */
[----:B------:R-:W-:Y:S01]  /*1f20*/  UMOV UR4, 0x30000 ;  /* 0x0003000000047882 */ /* 0x000fe20000000000 */
[----:B------:R-:W-:Y:S01]  /*1f30*/  UMOV UR12, UR36 ;  /* 0x00000024000c7c82 */ /* 0x000fe20008000000 */
[----:B------:R-:W-:Y:S01]  /*1f40*/  UMOV UR9, UR17 ;  /* 0x0000001100097c82 */ /* 0x000fe20008000000 */
[----:B------:R-:W-:Y:S01]  /*1f50*/  UMOV UR10, UR18 ;  /* 0x00000012000a7c82 */ /* 0x000fe20008000000 */
[----:B------:R-:W-:Y:S01]  /*1f60*/  UTMALDG.3D [UR16], [UR22], desc[UR30] ;  /* 0x00001e10160075b4 */ /* 0x000fe20008011000 */
[----:B------:R1:W-:Y:S02]  /*1f70*/  UTMALDG.3D.MULTICAST [UR8], [UR14], UR4, desc[UR30] ;  /* 0x00001e080e0073b4 */ /* 0x0003e40008011804 */
[----:B-1----:R-:W-:Y:S01]  /*1f80*/  UMOV UR4, UR5 ;  /* 0x0000000500047c82 */ /* 0x002fe20008000000 */
[----:B------:R-:W-:Y:S05]  /*1f90*/  BRA.U UP0, `(.L_x_38) ;  /* 0xfffffffd00487547 */ /* 0x000fea000b83ffff */
.L_x_32:
[C---:B------:R-:W-:Y:S01]  /*1fa0*/  LEA R3, R11.reuse, UR6, 0x3 ;  /* 0x000000060b037c11 */ /* 0x040fe2000f8e18ff */
[----:B------:R-:W-:Y:S01]  /*1fb0*/  NOP ;  /* 0x0000000000007918 */ /* 0x000fe20000000000 */
[----:B-1-3--:R-:W-:Y:S02]  /*1fc0*/  SHF.L.U32 R0, R10, 0x1f, RZ ;  /* 0x0000001f0a007819 */ /* 0x00afe400000006ff */
[----:B------:R-:W-:Y:S02]  /*1fd0*/  LEA R4, R11, UR6, 0x4 ;  /* 0x000000060b047c11 */ /* 0x000fe4000f8e20ff */
[----:B--2-4-:R-:W1:Y:S02]  /*1fe0*/  SYNCS.PHASECHK.TRANS64.TRYWAIT P0, [R3+URZ+0x80], R0 ;  /* 0x00008000030075a7 */ /* 0x014e6400080011ff */
[----:B-1----:R-:W-:Y:S05]  /*1ff0*/  @!P0 BRA `(.L_x_39) ;  /* 0x00000058007c8947 */ /* 0x002fea0003800000 */
.L_x_116:
[----:B------:R-:W2:Y:S01]  /*2000*/  LDS.128 R4, [R4+0x110] ;  /* 0x0001100004047984 */ /* 0x000ea20000000c00 */
[----:B------:R-:W-:Y:S01]  /*2010*/  UISETP.GE.AND UP0, UPT, UR42, 0x1, UPT ;  /* 0x000000012a00788c */ /* 0x000fe2000bf06270 */
[----:B------:R-:W-:Y:S01]  /*2020*/  @!PT LDS RZ, [RZ] ;  /* 0x00000000fffff984 */ /* 0x000fe20000000800 */
[----:B------:R-:W-:Y:S01]  /*2030*/  @!PT LDS RZ, [RZ] ;  /* 0x00000000fffff984 */ /* 0x000fe20000000800 */
[----:B------:R-:W-:Y:S01]  /*2040*/  @!PT LDS RZ, [RZ] ;  /* 0x00000000fffff984 */ /* 0x000fe20000000800 */
[----:B------:R-:W-:Y:S01]  /*2050*/  @!PT LDS RZ, [RZ] ;  /* 0x00000000fffff984 */ /* 0x000fe20000000800 */
[----:B------:R3:W-:Y:S06]  /*2060*/  MEMBAR.ALL.CTA ;  /* 0x0000000000007992 */ /* 0x0007ec0000008000 */
[----:B---3--:R-:W3:Y:S01]  /*2070*/  FENCE.VIEW.ASYNC.S ;  /* 0x00000000000073c6 */ /* 0x008ee20000000000 */
[----:B--2---:R-:W-:-:S13]  /*2080*/  LOP3.LUT P0, RZ, R6, 0x1, RZ, 0xc0, !PT ;  /* 0x0000000106ff7812 */ /* 0x004fda000780c0ff */
[----:B---3--:R-:W-:Y:S01]  /*2090*/  VOTEU.ANY UP1, P0 ;  /* 0x0000000000ff7886 */ /* 0x008fe20000020100 */
[----:B------:R-:W-:-:S13]  /*20a0*/  PLOP3.LUT P0, PT, PT, PT, UP1, 0x80, 0x8 ;  /* 0x000000000008781c */ /* 0x000fda0003f0f018 */
[----:B-1----:R-:W-:Y:S02]  /*20b0*/  @P0 LOP3.LUT R0, R5, 0xffff, RZ, 0xc0, !PT ;  /* 0x0000ffff05000812 */ /* 0x002fe400078ec0ff */
[----:B------:R-:W-:Y:S02]  /*20c0*/  @P0 MOV R2, R4 ;  /* 0x0000000400020202 */ /* 0x000fe40000000f00 */
[----:B------:R-:W-:Y:S01]  /*20d0*/  @P0 R2UR UR7, R0 ;  /* 0x00000000000702ca */ /* 0x000fe200000e0000 */
[----:B------:R-:W-:Y:S01]  /*20e0*/  VIADD R0, R3, 0x90 ;  /* 0x0000009003007836 */ /* 0x000fe20000000000 */
[----:B------:R-:W-:Y:S02]  /*20f0*/  @P0 SHF.R.U32.HI R4, RZ, 0x10, R5 ;  /* 0x00000010ff040819 */ /* 0x000fe40000011605 */
[----:B------:R-:W-:Y:S02]  /*2100*/  @P0 R2UR UR8, R2 ;  /* 0x00000000020802ca */ /* 0x000fe400000e0000 */
[----:B------:R-:W-:-:S02]  /*2110*/  PRMT R0, RZ, 0x654, R0 ;  /* 0x00000654ff007816 */ /* 0x000fc40000000000 */
[----:B------:R-:W-:Y:S02]  /*2120*/  @P0 R2UR UR4, R4 ;  /* 0x00000000040402ca */ /* 0x000fe400000e0000 */
[----:B------:R1:W-:Y:S03]  /*2130*/  SYNCS.ARRIVE.TRANS64.RED.A1T0 RZ, [R0+URZ], RZ ;  /* 0x000000ff00ff79a7 */ /* 0x0003e600081004ff */
[----:B------:R-:W-:-:S04]  /*2140*/  @UP1 UMOV UR27, UR7 ;  /* 0x00000007001b1c82 */ /* 0x000fc80008000000 */
[----:B------:R-:W-:-:S04]  /*2150*/  @UP1 UMOV UR37, UR8 ;  /* 0x0000000800251c82 */ /* 0x000fc80008000000 */
[----:B------:R-:W-:Y:S01]  /*2160*/  @UP1 UMOV UR36, UR4 ;  /* 0x0000000400241c82 */ /* 0x000fe20008000000 */
[----:B------:R-:W-:Y:S05]  /*2170*/  BRA.U !UP0, `(.L_x_40) ;  /* 0x0000000108d47547 */ /* 0x000fea000b800000 */
[----:B------:R-:W2:Y:S01]  /*2180*/  LDCU.128 UR12, c[0x0][0xb10] ;  /* 0x00016200ff0c77ac */ /* 0x000ea20008000c00 */
[----:B------:R-:W3:Y:S01]  /*2190*/  LDCU UR26, c[0x0][0xb20] ;  /* 0x00016400ff1a77ac */ /* 0x000ee20008000800 */
[----:B------:R-:W4:Y:S01]  /*21a0*/  LDCU UR20, c[0x0][0xb0c] ;  /* 0x00016180ff1477ac */ /* 0x000f220008000800 */
[----:B------:R-:W1:Y:S01]  /*21b0*/  LDCU.64 UR10, c[0x0][0xb28] ;  /* 0x00016500ff0a77ac */ /* 0x000e620008000a00 */
[----:B------:R-:W-:Y:S02]  /*21c0*/  UISETP.NE.AND UP3, UPT, UR42, 0x1, UPT ;  /* 0x000000012a00788c */ /* 0x000fe4000bf65270 */
[----:B--2---:R-:W-:Y:S02]  /*21d0*/  UIMAD.WIDE.U32 UR16, UR38, UR15, URZ ;  /* 0x0000000f261072a5 */ /* 0x004fe4000f8e00ff */
[----:B------:R-:W-:Y:S02]  /*21e0*/  UIMAD.WIDE.U32 UR8, UR39, UR12, URZ ;  /* 0x0000000c270872a5 */ /* 0x000fe4000f8e00ff */
[----:B------:R-:W-:-:S02]  /*21f0*/  UISETP.NE.AND UP0, UPT, UR14, 0x1, UPT ;  /* 0x000000010e00788c */ /* 0x000fc4000bf05270 */
[----:B------:R-:W-:Y:S01]  /*2200*/  UIMAD.WIDE.U32 UR22, UR27, UR15, URZ ;  /* 0x0000000f1b1672a5 */ /* 0x000fe2000f8e00ff */
[----:B------:R-:W-:Y:S02]  /*2210*/  UMOV UR16, UR17 ;  /* 0x0000001100107c82 */ /* 0x000fe40008000000 */
[----:B------:R-:W-:Y:S01]  /*2220*/  UMOV UR8, UR9 ;  /* 0x0000000900087c82 */ /* 0x000fe20008000000 */
[----:B---3--:R-:W-:Y:S02]  /*2230*/  USHF.R.U32.HI UR16, URZ, UR26, UR16 ;  /* 0x0000001aff107299 */ /* 0x008fe40008011610 */
[----:B----4-:R-:W-:Y:S02]  /*2240*/  UISETP.NE.AND UP2, UPT, UR20, 0x1, UPT ;  /* 0x000000011400788c */ /* 0x010fe4000bf45270 */
[----:B------:R-:W-:Y:S02]  /*2250*/  USHF.R.U32.HI UR8, URZ, UR13, UR8 ;  /* 0x0000000dff087299 */ /* 0x000fe40008011608 */
[----:B------:R-:W-:-:S02]  /*2260*/  USEL UR7, UR38, UR16, !UP0 ;  /* 0x0000001026077287 */ /* 0x000fc4000c000000 */
[----:B------:R-:W-:Y:S02]  /*2270*/  USEL UR8, UR39, UR8, !UP2 ;  /* 0x0000000827087287 */ /* 0x000fe4000d000000 */
[----:B-1----:R-:W-:Y:S01]  /*2280*/  UIMAD.WIDE.U32 UR16, UR7, UR10, URZ ;  /* 0x0000000a071072a5 */ /* 0x002fe2000f8e00ff */
[----:B------:R-:W-:Y:S01]  /*2290*/  UMOV UR4, UR23 ;  /* 0x0000001700047c82 */ /* 0x000fe20008000000 */
[----:B------:R-:W-:Y:S02]  /*22a0*/  UIMAD.WIDE.U32 UR18, UR37, UR12, URZ ;  /* 0x0000000c251272a5 */ /* 0x000fe4000f8e00ff */
[----:B------:R-:W-:-:S03]  /*22b0*/  UIMAD.WIDE.U32 UR22, UR8, UR10, URZ ;  /* 0x0000000a081672a5 */ /* 0x000fc6000f8e00ff */
[----:B------:R-:W-:Y:S01]  /*22c0*/  UMOV UR16, UR17 ;  /* 0x0000001100107c82 */ /* 0x000fe20008000000 */
[----:B------:R-:W-:Y:S02]  /*22d0*/  USHF.R.U32.HI UR4, URZ, UR26, UR4 ;  /* 0x0000001aff047299 */ /* 0x000fe40008011604 */
[----:B------:R-:W-:Y:S01]  /*22e0*/  @UP3 USHF.R.U32.HI UR7, URZ, UR11, UR16 ;  /* 0x0000000bff073299 */ /* 0x000fe20008011610 */
[----:B------:R-:W-:Y:S01]  /*22f0*/  UMOV UR18, UR19 ;  /* 0x0000001300127c82 */ /* 0x000fe20008000000 */
[----:B------:R-:W-:Y:S01]  /*2300*/  UMOV UR22, UR23 ;  /* 0x0000001700167c82 */ /* 0x000fe20008000000 */
[----:B------:R-:W-:Y:S02]  /*2310*/  USHF.R.U32.HI UR13, URZ, UR13, UR18 ;  /* 0x0000000dff0d7299 */ /* 0x000fe40008011612 */
[----:B------:R-:W-:Y:S02]  /*2320*/  USEL UR4, UR27, UR4, !UP0 ;  /* 0x000000041b047287 */ /* 0x000fe4000c000000 */
[----:B------:R-:W-:-:S02]  /*2330*/  @UP3 USHF.R.U32.HI UR8, URZ, UR11, UR22 ;  /* 0x0000000bff083299 */ /* 0x000fc40008011616 */
[----:B------:R-:W-:Y:S02]  /*2340*/  UIMAD UR9, UR42, UR7, URZ ;  /* 0x000000072a0972a4 */ /* 0x000fe4000f8e02ff */
[----:B------:R-:W-:Y:S02]  /*2350*/  USEL UR7, UR37, UR13, !UP2 ;  /* 0x0000000d25077287 */ /* 0x000fe4000d000000 */
[----:B------:R-:W-:Y:S02]  /*2360*/  UIMAD UR12, UR42, UR8, URZ ;  /* 0x000000082a0c72a4 */ /* 0x000fe4000f8e02ff */
[----:B------:R-:W-:Y:S02]  /*2370*/  UISETP.GE.AND UP0, UPT, UR4, UR9, UPT ;  /* 0x000000090400728c */ /* 0x000fe4000bf06270 */
[----:B------:R-:W-:Y:S02]  /*2380*/  UIMAD.WIDE.U32 UR16, UR4, UR10, URZ ;  /* 0x0000000a041072a5 */ /* 0x000fe4000f8e00ff */
[----:B------:R-:W-:-:S02]  /*2390*/  UISETP.GE.OR UP0, UPT, UR7, UR12, UP0 ;  /* 0x0000000c0700728c */ /* 0x000fc40008706670 */
[----:B------:R-:W-:Y:S02]  /*23a0*/  UIMAD.WIDE.U32 UR12, UR7, UR10, URZ ;  /* 0x0000000a070c72a5 */ /* 0x000fe4000f8e00ff */
[----:B------:R-:W-:Y:S01]  /*23b0*/  UIADD3 UR15, UPT, UPT, -UR4, URZ, URZ ;  /* 0x000000ff040f7290 */ /* 0x000fe2000fffe1ff */
[----:B------:R-:W-:Y:S01]  /*23c0*/  UMOV UR10, UR17 ;  /* 0x00000011000a7c82 */ /* 0x000fe20008000000 */
[----:B------:R-:W-:Y:S02]  /*23d0*/  UIADD3 UR12, UPT, UPT, -UR7, URZ, URZ ;  /* 0x000000ff070c7290 */ /* 0x000fe4000fffe1ff */
[----:B------:R-:W-:-:S03]  /*23e0*/  USHF.R.U32.HI UR10, URZ, UR11, UR10 ;  /* 0x0000000bff0a7299 */ /* 0x000fc6000801160a */
[----:B------:R-:W-:Y:S01]  /*23f0*/  @!UP0 UMOV UR9, UR13 ;  /* 0x0000000d00098c82 */ /* 0x000fe20008000000 */
[----:B------:R-:W-:Y:S02]  /*2400*/  UIMAD UR15, UR14, UR15, UR27 ;  /* 0x0000000f0e0f72a4 */ /* 0x000fe4000f8e021b */
[----:B------:R-:W-:Y:S02]  /*2410*/  USEL UR10, UR4, UR10, !UP3 ;  /* 0x0000000a040a7287 */ /* 0x000fe4000d800000 */
[----:B------:R-:W-:Y:S02]  /*2420*/  @!UP0 USHF.R.U32.HI UR9, URZ, UR11, UR9 ;  /* 0x0000000bff098299 */ /* 0x000fe40008011609 */
[----:B------:R-:W-:Y:S02]  /*2430*/  UIADD3 UR11, UPT, UPT, -UR10, URZ, URZ ;  /* 0x000000ff0a0b7290 */ /* 0x000fe4000fffe1ff */
[----:B------:R-:W-:Y:S02]  /*2440*/  @!UP0 USEL UR9, UR7, UR9, !UP3 ;  /* 0x0000000907098287 */ /* 0x000fe4000d800000 */
[----:B------:R-:W-:-:S02]  /*2450*/  UIMAD UR11, UR42, UR11, UR4 ;  /* 0x0000000b2a0b72a4 */ /* 0x000fc4000f8e0204 */
[----:B------:R-:W-:Y:S02]  /*2460*/  @!UP0 UIADD3 UR10, UPT, UPT, UR10, -UR9, URZ ;  /* 0x800000090a0a8290 */ /* 0x000fe4000fffe0ff */
[----:B------:R-:W-:Y:S02]  /*2470*/  @!UP0 UIMAD UR9, UR11, UR8, UR9 ;  /* 0x000000080b0982a4 */ /* 0x000fe4000f8e0209 */
[----:B------:R-:W-:Y:S02]  /*2480*/  @!UP0 UIMAD UR4, UR42, UR10, UR7 ;  /* 0x0000000a2a0482a4 */ /* 0x000fe4000f8e0207 */
[----:B------:R-:W-:Y:S02]  /*2490*/  UIMAD UR8, UR20, UR12, UR37 ;  /* 0x0000000c140872a4 */ /* 0x000fe4000f8e0225 */
[----:B------:R-:W-:Y:S01]  /*24a0*/  UIMAD UR27, UR4, UR14, UR15 ;  /* 0x0000000e041b72a4 */ /* 0x000fe2000f8e020f */
[----:B------:R-:W-:Y:S02]  /*24b0*/  @!UP0 UMOV UR7, UR9 ;  /* 0x0000000900078c82 */ /* 0x000fe40008000000 */
[----:B------:R-:W-:-:S12]  /*24c0*/  UIMAD UR37, UR7, UR20, UR8 ;  /* 0x00000014072572a4 */ /* 0x000fd8000f8e0208 */
.L_x_40:
[----:B------:R-:W2:Y:S02]  /*24d0*/  LDCU UR4, c[0x0][0xb30] ;  /* 0x00016600ff0477ac */ /* 0x000ea40008000800 */
[----:B--2---:R-:W-:-:S09]  /*24e0*/  UISETP.NE.AND UP0, UPT, UR4, 0x1, UPT ;  /* 0x000000010400788c */ /* 0x004fd2000bf05270 */
[----:B------:R-:W-:Y:S05]  /*24f0*/  BRA.U UP0, `(.L_x_41) ;  /* 0x0000000100447547 */ /* 0x000fea000b800000 */
[----:B------:R-:W2:Y:S01]  /*2500*/  LDCU.128 UR12, c[0x0][0xb10] ;  /* 0x00016200ff0c77ac */ /* 0x000ea20008000c00 */
[----:B------:R-:W3:Y:S01]  /*2510*/  LDCU UR16, c[0x0][0xb0c] ;  /* 0x00016180ff1077ac */ /* 0x000ee20008000800 */
[----:B------:R-:W4:Y:S01]  /*2520*/  LDCU UR17, c[0x0][0xb20] ;  /* 0x00016400ff1177ac */ /* 0x000f220008000800 */
[----:B--2---:R-:W-:Y:S02]  /*2530*/  UIMAD.WIDE.U32 UR10, UR37, UR12, URZ ;  /* 0x0000000c250a72a5 */ /* 0x004fe4000f8e00ff */
[----:B------:R-:W-:Y:S02]  /*2540*/  UIMAD.WIDE.U32 UR8, UR27, UR15, URZ ;  /* 0x0000000f1b0872a5 */ /* 0x000fe4000f8e00ff */
[----:B---3--:R-:W-:Y:S02]  /*2550*/  UISETP.NE.AND UP2, UPT, UR16, 0x1, UPT ;  /* 0x000000011000788c */ /* 0x008fe4000bf45270 */
[----:B------:R-:W-:Y:S01]  /*2560*/  UISETP.NE.AND UP0, UPT, UR14, 0x1, UPT ;  /* 0x000000010e00788c */ /* 0x000fe2000bf05270 */
[----:B------:R-:W-:-:S02]  /*2570*/  UMOV UR7, UR11 ;  /* 0x0000000b00077c82 */ /* 0x000fc40008000000 */
[----:B------:R-:W-:Y:S01]  /*2580*/  UMOV UR4, UR9 ;  /* 0x0000000900047c82 */ /* 0x000fe20008000000 */
[----:B------:R-:W-:Y:S02]  /*2590*/  USHF.R.U32.HI UR7, URZ, UR13, UR7 ;  /* 0x0000000dff077299 */ /* 0x000fe40008011607 */
[----:B----4-:R-:W-:Y:S02]  /*25a0*/  USHF.R.U32.HI UR4, URZ, UR17, UR4 ;  /* 0x00000011ff047299 */ /* 0x010fe40008011604 */
[----:B------:R-:W-:Y:S02]  /*25b0*/  USEL UR7, UR37, UR7, !UP2 ;  /* 0x0000000725077287 */ /* 0x000fe4000d000000 */
[----:B------:R-:W-:-:S04]  /*25c0*/  USEL UR4, UR27, UR4, !UP0 ;  /* 0x000000041b047287 */ /* 0x000fc8000c000000 */
[----:B------:R-:W-:Y:S02]  /*25d0*/  UIADD3 UR8, UPT, UPT, UR7, -UR4, URZ ;  /* 0x8000000407087290 */ /* 0x000fe4000fffe0ff */
[----:B------:R-:W-:Y:S02]  /*25e0*/  UIADD3 UR4, UPT, UPT, -UR7, UR4, URZ ;  /* 0x0000000407047290 */ /* 0x000fe4000fffe1ff */
[----:B------:R-:W-:Y:S02]  /*25f0*/  UIMAD UR27, UR8, UR14, UR27 ;  /* 0x0000000e081b72a4 */ /* 0x000fe4000f8e021b */
[----:B------:R-:W-:-:S12]  /*2600*/  UIMAD UR37, UR4, UR16, UR37 ;  /* 0x00000010042572a4 */ /* 0x000fd8000f8e0225 */
.L_x_41:
[----:B------:R-:W-:Y:S01]  /*2610*/  VIADD R11, R11, 0x1 ;  /* 0x000000010b0b7836 */ /* 0x000fe20000000000 */
[----:B------:R-:W-:Y:S01]  /*2620*/  R2UR UR4, R76 ;  /* 0x000000004c0472ca */ /* 0x000fe200000e0000 */
[----:B------:R-:W-:Y:S01]  /*2630*/  UIADD3 UR26, UPT, UPT, UR27, UR63, URZ ;  /* 0x0000003f1b1a7290 */ /* 0x000fe2000fffe0ff */
[----:B------:R-:W-:Y:S02]  /*2640*/  PLOP3.LUT P1, PT, PT, PT, PT, 0x80, 0x8 ;  /* 0x000000000008781c */ /* 0x000fe40003f2f070 */
[----:B------:R-:W-:-:S04]  /*2650*/  ISETP.NE.AND P0, PT, R11, 0x2, PT ;  /* 0x000000020b00780c */ /* 0x000fc80003f05270 */
[----:B-1----:R-:W-:Y:S02]  /*2660*/  SEL R0, RZ, 0x1, P0 ;  /* 0x00000001ff007807 */ /* 0x002fe40000000000 */
[----:B------:R-:W-:Y:S02]  /*2670*/  SEL R11, R11, RZ, P0 ;  /* 0x000000ff0b0b7207 */ /* 0x000fe40000000000 */
[----:B------:R-:W-:Y:S01]  /*2680*/  LOP3.LUT R10, R10, R0, RZ, 0x3c, !PT ;  /* 0x000000000a0a7212 */ /* 0x000fe200078e3cff */
[----:B------:R-:W-:Y:S01]  /*2690*/  UIADD3 UR20, UPT, UPT, UR37, UR4, URZ ;  /* 0x0000000425147290 */ /* 0x000fe2000fffe0ff */
[----:B------:R-:W-:Y:S11]  /*26a0*/  BRA.U UP1, `(.L_x_42) ;  /* 0xfffffff101407547 */ /* 0x000ff6000b83ffff */
[----:B------:R-:W-:Y:S01]  /*26b0*/  UIADD3 UR7, UPT, UPT, UR6, 0x28, URZ ;  /* 0x0000002806077890 */ /* 0x000fe2000fffe0ff */
[----:B------:R-:W-:-:S03]  /*26c0*/  SHF.L.U32 R2, R12, 0x1f, RZ ;  /* 0x0000001f0c027819 */ /* 0x000fc600000006ff */
[----:B------:R-:W-:-:S09]  /*26d0*/  ULEA UR4, UR5, UR7, 0x3 ;  /* 0x0000000705047291 */ /* 0x000fd2000f8e18ff */
[----:B------:R-:W1:Y:S02]  /*26e0*/  SYNCS.PHASECHK.TRANS64.TRYWAIT P0, [UR4], R2 ;  /* 0x00000002ff0075a7 */ /* 0x000e640008001104 */
[----:B-1----:R-:W-:Y:S05]  /*26f0*/  @!P0 BRA `(.L_x_43) ;  /* 0x0000005000d08947 */ /* 0x002fea0003800000 */
.L_x_118:
[----:B------:R-:W-:-:S04]  /*2700*/  UIADD3 UR4, UPT, UPT, UR5, 0x1, URZ ;  /* 0x0000000105047890 */ /* 0x000fc8000fffe0ff */
[----:B------:R-:W-:-:S04]  /*2710*/  UISETP.NE.AND UP0, UPT, UR4, 0x5, UPT ;  /* 0x000000050400788c */ /* 0x000fc8000bf05270 */
[----:B------:R-:W-:Y:S02]  /*2720*/  USEL UR6, URZ, 0x1, UP0 ;  /* 0x00000001ff067887 */ /* 0x000fe40008000000 */
[----:B------:R-:W-:-:S04]  /*2730*/  USEL UR4, UR4, URZ, UP0 ;  /* 0x000000ff04047287 */ /* 0x000fc80008000000 */
[----:B------:R-:W-:Y:S01]  /*2740*/  ULEA UR5, UR4, UR7, 0x3 ;  /* 0x0000000704057291 */ /* 0x000fe2000f8e18ff */
[----:B-1----:R-:W-:-:S04]  /*2750*/  LOP3.LUT R2, R12, UR6, RZ, 0x3c, !PT ;  /* 0x000000060c027c12 */ /* 0x002fc8000f8e3cff */
[----:B------:R-:W-:-:S04]  /*2760*/  SHF.L.U32 R3, R2, 0x1f, RZ ;  /* 0x0000001f02037819 */ /* 0x000fc800000006ff */
[----:B------:R-:W1:Y:S02]  /*2770*/  SYNCS.PHASECHK.TRANS64.TRYWAIT P0, [UR5], R3 ;  /* 0x00000003ff0075a7 */ /* 0x000e640008001105 */
[----:B-1----:R-:W-:Y:S05]  /*2780*/  @!P0 BRA `(.L_x_44) ;  /* 0x0000005000c48947 */ /* 0x002fea0003800000 */
.L_x_120:
[----:B------:R-:W-:-:S04]  /*2790*/  UIADD3 UR4, UPT, UPT, UR4, 0x1, URZ ;  /* 0x0000000104047890 */ /* 0x000fc8000fffe0ff */
[----:B------:R-:W-:-:S04]  /*27a0*/  UISETP.NE.AND UP0, UPT, UR4, 0x5, UPT ;  /* 0x000000050400788c */ /* 0x000fc8000bf05270 */
[----:B------:R-:W-:Y:S02]  /*27b0*/  USEL UR6, URZ, 0x1, UP0 ;  /* 0x00000001ff067887 */ /* 0x000fe40008000000 */
[----:B------:R-:W-:-:S04]  /*27c0*/  USEL UR4, UR4, URZ, UP0 ;  /* 0x000000ff04047287 */ /* 0x000fc80008000000 */
[----:B------:R-:W-:Y:S01]  /*27d0*/  ULEA UR5, UR4, UR7, 0x3 ;  /* 0x0000000704057291 */ /* 0x000fe2000f8e18ff */
[----:B------:R-:W-:-:S04]  /*27e0*/  LOP3.LUT R2, R2, UR6, RZ, 0x3c, !PT ;  /* 0x0000000602027c12 */ /* 0x000fc8000f8e3cff */
[----:B-1----:R-:W-:-:S04]  /*27f0*/  SHF.L.U32 R3, R2, 0x1f, RZ ;  /* 0x0000001f02037819 */ /* 0x002fc800000006ff */
[----:B------:R-:W1:Y:S02]  /*2800*/  SYNCS.PHASECHK.TRANS64.TRYWAIT P0, [UR5], R3 ;  /* 0x00000003ff0075a7 */ /* 0x000e640008001105 */
[----:B-1----:R-:W-:Y:S05]  /*2810*/  @!P0 BRA `(.L_x_45) ;  /* 0x0000005000b88947 */ /* 0x002fea0003800000 */
.L_x_122:
        /* <DEDUP_REMOVED lines=9> */
.L_x_124:
[----:B------:R-:W-:-:S04]  /*28b0*/  UIADD3 UR4, UPT, UPT, UR4, 0x1, URZ ;  /* 0x0000000104047890 */ /* 0x000fc8000fffe0ff */
[----:B------:R-:W-:-:S04]  /*28c0*/  UISETP.NE.AND UP0, UPT, UR4, 0x5, UPT ;  /* 0x000000050400788c */ /* 0x000fc8000bf05270 */
[----:B------:R-:W-:Y:S02]  /*28d0*/  USEL UR5, URZ, 0x1, UP0 ;  /* 0x00000001ff057887 */ /* 0x000fe40008000000 */
[----:B------:R-:W-:-:S04]  /*28e0*/  USEL UR4, UR4, URZ, UP0 ;  /* 0x000000ff04047287 */ /* 0x000fc80008000000 */
[----:B------:R-:W-:Y:S01]  /*28f0*/  ULEA UR4, UR4, UR7, 0x3 ;  /* 0x0000000704047291 */ /* 0x000fe2000f8e18ff */
[----:B------:R-:W-:-:S04]  /*2900*/  LOP3.LUT R2, R2, UR5, RZ, 0x3c, !PT ;  /* 0x0000000502027c12 */ /* 0x000fc8000f8e3cff */
[----:B------:R-:W-:Y:S01]  /*2910*/  SHF.L.U32 R2, R2, 0x1f, RZ ;  /* 0x0000001f02027819 */ /* 0x000fe200000006ff */
[----:B-1----:R-:W-:-:S07]  /*2920*/  IMAD.U32 R0, RZ, RZ, UR4 ;  /* 0x00000004ff007e24 */ /* 0x002fce000f8e00ff */
.L_x_47:
[----:B-1----:R1:W2:Y:S02]  /*2930*/  SYNCS.PHASECHK.TRANS64.TRYWAIT P0, [R0+URZ], R2 ;  /* 0x00000002000075a7 */ /* 0x0022a400080011ff */
[----:B--2---:R-:W-:Y:S05]  /*2940*/  @!P0 NANOSLEEP.SYNCS 0x989680 ;  /* 0x009896800000895d */ /* 0x004fea0003900000 */
[----:B------:R-:W2:Y:S02]  /*2950*/  @!P0 SYNCS.PHASECHK.TRANS64 P0, [R0+URZ], R2 ;  /* 0x00000002000085a7 */ /* 0x000ea400080010ff */
[----:B--2---:R-:W-:Y:S05]  /*2960*/  @P0 EXIT ;  /* 0x000000000000094d */ /* 0x004fea0003800000 */
[----:B------:R-:W-:Y:S05]  /*2970*/  BRA `(.L_x_47) ;  /* 0xfffffffc00ec7947 */ /* 0x000fea000383ffff */
.L_x_22:
[----:B------:R-:W-:-:S04]  /*2980*/  UISETP.NE.AND UP0, UPT, UR45, URZ, UPT ;  /* 0x000000ff2d00728c */ /* 0x000fc8000bf05270 */
[----:B------:R-:W-:-:S09]  /*2990*/  UISETP.NE.OR UP0, UPT, UR18, 0x1, UP0 ;  /* 0x000000011200788c */ /* 0x000fd20008705670 */
[----:B------:R-:W-:Y:S05]  /*29a0*/  BRA.U UP0, `(.L_x_48) ;  /* 0x0000000500487547 */ /* 0x000fea000b800000 */
[----:B------:R-:W-:Y:S01]  /*29b0*/  ISETP.GE.U32.AND P2, PT, R0, 0x2, PT ;  /* 0x000000020000780c */ /* 0x000fe20003f46070 */
[----:B------:R-:W-:Y:S01]  /*29c0*/  IMAD.MOV.U32 R12, RZ, RZ, 0x1 ;  /* 0x00000001ff0c7424 */ /* 0x000fe200078e00ff */
[----:B------:R-:W-:Y:S02]  /*29d0*/  CS2R R10, SRZ ;  /* 0x00000000000a7805 */ /* 0x000fe4000001ff00 */
[----:B------:R-:W-:Y:S01]  /*29e0*/  CS2R R8, SRZ ;  /* 0x0000000000087805 */ /* 0x000fe2000001ff00 */
[----:B------:R-:W-:Y:S01]  /*29f0*/  UMOV UR6, 0x400 ;  /* 0x0000040000067882 */ /* 0x000fe20000000000 */
[----:B------:R-:W-:Y:S01]  /*2a00*/  UMOV UR5, URZ ;  /* 0x000000ff00057c82 */ /* 0x000fe20008000000 */
[----:B------:R-:W-:-:S12]  /*2a10*/  ULEA UR6, UR45, UR6, 0x18 ;  /* 0x000000062d067291 */ /* 0x000fd8000f8ec0ff */
.L_x_52:
[----:B------:R-:W-:Y:S02]  /*2a20*/  LEA R2, R8, UR6, 0x3 ;  /* 0x0000000608027c11 */ /* 0x000fe4000f8e18ff */
[----:B------:R-:W-:-:S03]  /*2a30*/  SHF.L.U32 R4, R9, 0x1f, RZ ;  /* 0x0000001f09047819 */ /* 0x000fc600000006ff */
[----:B------:R-:W-:Y:S01]  /*2a40*/  VIADD R5, R2, 0xf0 ;  /* 0x000000f002057836 */ /* 0x000fe20000000000 */
[----:B------:R-:W2:Y:S02]  /*2a50*/  SYNCS.PHASECHK.TRANS64.TRYWAIT P0, [R2+URZ+0xe0], R4 ;  /* 0x0000e004020075a7 */ /* 0x000ea400080011ff */
[----:B--2---:R-:W-:Y:S05]  /*2a60*/  @!P0 BRA `(.L_x_49) ;  /* 0x0000005000548947 */ /* 0x004fea0003800000 */
.L_x_125:
[----:B------:R-:W-:Y:S01]  /*2a70*/  ULEA UR4, UR5, UR6, 0x3 ;  /* 0x0000000605047291 */ /* 0x000fe2000f8e18ff */
[----:B--2---:R-:W-:Y:S01]  /*2a80*/  PRMT R2, RZ, 0x654, R5 ;  /* 0x00000654ff027816 */ /* 0x004fe20000000005 */
[----:B------:R-:W-:Y:S01]  /*2a90*/  @!P2 IMAD.MOV.U32 R4, RZ, RZ, 0x10 ;  /* 0x00000010ff04a424 */ /* 0x000fe200078e00ff */
[----:B------:R-:W-:Y:S01]  /*2aa0*/  SHF.L.U32 R5, R12, 0x1f, RZ ;  /* 0x0000001f0c057819 */ /* 0x000fe200000006ff */
[----:B------:R-:W-:Y:S01]  /*2ab0*/  UIADD3 UR7, UPT, UPT, UR4, 0x80, URZ ;  /* 0x0000008004077890 */ /* 0x000fe2000fffe0ff */
[----:B------:R2:W-:Y:S05]  /*2ac0*/  SYNCS.ARRIVE.TRANS64.RED.A1T0 RZ, [R2+URZ], RZ ;  /* 0x000000ff02ff79a7 */ /* 0x0005ea00081004ff */
[----:B------:R-:W-:Y:S01]  /*2ad0*/  IMAD.U32 R6, RZ, RZ, UR7 ;  /* 0x00000007ff067e24 */ /* 0x000fe2000f8e00ff */
[----:B------:R-:W3:Y:S04]  /*2ae0*/  SYNCS.PHASECHK.TRANS64.TRYWAIT P0, [UR4+0x90], R5 ;  /* 0x00009005ff0075a7 */ /* 0x000ee80008001104 */
[----:B------:R-:W-:Y:S01]  /*2af0*/  PRMT R6, R0, 0x654, R6 ;  /* 0x0000065400067816 */ /* 0x000fe20000000006 */
[----:B--23--:R-:W-:Y:S06]  /*2b00*/  @!P0 BRA `(.L_x_50) ;  /* 0x0000005000408947 */ /* 0x00cfec0003800000 */
.L_x_127:
[----:B------:R-:W-:Y:S01]  /*2b10*/  ULEA UR8, UR5, UR6, 0x4 ;  /* 0x0000000605087291 */ /* 0x000fe2000f8e20ff */
[----:B------:R-:W-:Y:S01]  /*2b20*/  SEL R3, R6, R3, !P2 ;  /* 0x0000000306037207 */ /* 0x000fe20005000000 */
[----:B------:R-:W-:Y:S01]  /*2b30*/  UIADD3 UR9, UPT, UPT, UR4, 0x80, URZ ;  /* 0x0000008004097890 */ /* 0x000fe2000fffe0ff */
[----:B--2---:R-:W-:Y:S01]  /*2b40*/  LEA R2, R11, UR6, 0x3 ;  /* 0x000000060b027c11 */ /* 0x004fe2000f8e18ff */
[----:B------:R-:W-:Y:S01]  /*2b50*/  UIADD3 UR8, UPT, UPT, UR8, 0x110, URZ ;  /* 0x0000011008087890 */ /* 0x000fe2000fffe0ff */
[----:B------:R2:W-:Y:S01]  /*2b60*/  @!P2 SYNCS.ARRIVE.TRANS64.RED RZ, [R3+URZ], R4 ;  /* 0x0000000403ffa9a7 */ /* 0x0005e200080004ff */
[----:B------:R-:W-:Y:S01]  /*2b70*/  UIADD3 UR4, UPT, UPT, UR5, 0x1, URZ ;  /* 0x0000000105047890 */ /* 0x000fe2000fffe0ff */
[----:B------:R-:W-:-:S03]  /*2b80*/  VIADD R8, R8, 0x1 ;  /* 0x0000000108087836 */ /* 0x000fc60000000000 */
[----:B------:R-:W-:Y:S02]  /*2b90*/  UISETP.NE.AND UP0, UPT, UR4, 0x2, UPT ;  /* 0x000000020400788c */ /* 0x000fe4000bf05270 */
[----:B------:R-:W-:Y:S01]  /*2ba0*/  ISETP.NE.AND P0, PT, R8, 0x2, PT ;  /* 0x000000020800780c */ /* 0x000fe20003f05270 */
[----:B------:R-:W-:Y:S06]  /*2bb0*/  UGETNEXTWORKID.BROADCAST [UR8], [UR9] ;  /* 0x00000000080073ca */ /* 0x000fec0008000100 */
[----:B------:R-:W-:Y:S02]  /*2bc0*/  USEL UR7, URZ, 0x1, UP0 ;  /* 0x00000001ff077887 */ /* 0x000fe40008000000 */
[----:B------:R-:W-:-:S04]  /*2bd0*/  USEL UR5, UR4, URZ, UP0 ;  /* 0x000000ff04057287 */ /* 0x000fc80008000000 */
[----:B------:R-:W-:Y:S02]  /*2be0*/  LOP3.LUT R12, R12, UR7, RZ, 0x3c, !PT ;  /* 0x000000070c0c7c12 */ /* 0x000fe4000f8e3cff */
[----:B--2---:R-:W-:-:S04]  /*2bf0*/  SHF.L.U32 R4, R10, 0x1f, RZ ;  /* 0x0000001f0a047819 */ /* 0x004fc800000006ff */
[----:B------:R-:W2:Y:S02]  /*2c00*/  SYNCS.PHASECHK.TRANS64.TRYWAIT P1, [R2+URZ+0x80], R4 ;  /* 0x00008004020075a7 */ /* 0x000ea400080211ff */
[----:B--2---:R-:W-:Y:S05]  /*2c10*/  @!P1 BRA `(.L_x_51) ;  /* 0x0000005000149947 */ /* 0x004fea0003800000 */
.L_x_128:
[C---:B--2---:R-:W-:Y:S01]  /*2c20*/  LEA R4, R11.reuse, UR6, 0x4 ;  /* 0x000000060b047c11 */ /* 0x044fe2000f8e20ff */
[----:B------:R-:W-:Y:S01]  /*2c30*/  VIADD R2, R2, 0x90 ;  /* 0x0000009002027836 */ /* 0x000fe20000000000 */
[----:B------:R-:W-:Y:S01]  /*2c40*/  SEL R8, R8, RZ, P0 ;  /* 0x000000ff08087207 */ /* 0x000fe20000000000 */
[----:B------:R-:W-:-:S03]  /*2c50*/  VIADD R11, R11, 0x1 ;  /* 0x000000010b0b7836 */ /* 0x000fc60000000000 */
[----:B------:R-:W2:Y:S01]  /*2c60*/  LDS.128 R4, [R4+0x110] ;  /* 0x0001100004047984 */ /* 0x000ea20000000c00 */
[----:B------:R-:W-:Y:S02]  /*2c70*/  PRMT R2, RZ, 0x654, R2 ;  /* 0x00000654ff027816 */ /* 0x000fe40000000002 */
[C---:B------:R-:W-:Y:S01]  /*2c80*/  ISETP.NE.AND P1, PT, R11.reuse, 0x2, PT ;  /* 0x000000020b00780c */ /* 0x040fe20003f25270 */
[----:B------:R-:W-:Y:S01]  /*2c90*/  @!PT LDS RZ, [RZ] ;  /* 0x00000000fffff984 */ /* 0x000fe20000000800 */
[----:B------:R-:W-:Y:S01]  /*2ca0*/  @!PT LDS RZ, [RZ] ;  /* 0x00000000fffff984 */ /* 0x000fe20000000800 */
[----:B------:R-:W-:Y:S01]  /*2cb0*/  @!PT LDS RZ, [RZ] ;  /* 0x00000000fffff984 */ /* 0x000fe20000000800 */
[----:B------:R-:W-:Y:S01]  /*2cc0*/  @!PT LDS RZ, [RZ] ;  /* 0x00000000fffff984 */ /* 0x000fe20000000800 */
[----:B------:R3:W-:Y:S06]  /*2cd0*/  MEMBAR.ALL.CTA ;  /* 0x0000000000007992 */ /* 0x0007ec0000008000 */
[----:B---3--:R-:W3:Y:S01]  /*2ce0*/  FENCE.VIEW.ASYNC.S ;  /* 0x00000000000073c6 */ /* 0x008ee20000000000 */
[----:B------:R-:W-:Y:S01]  /*2cf0*/  SEL R11, R11, RZ, P1 ;  /* 0x000000ff0b0b7207 */ /* 0x000fe20000800000 */
[----:B---3--:R3:W-:Y:S01]  /*2d00*/  SYNCS.ARRIVE.TRANS64.RED.A1T0 RZ, [R2+URZ], RZ ;  /* 0x000000ff02ff79a7 */ /* 0x0087e200081004ff */
[----:B--2---:R-:W-:-:S02]  /*2d10*/  LOP3.LUT P3, RZ, R6, 0x1, RZ, 0xc0, !PT ;  /* 0x0000000106ff7812 */ /* 0x004fc4000786c0ff */
[----:B------:R-:W-:-:S04]  /*2d20*/  SEL R4, RZ, 0x1, P1 ;  /* 0x00000001ff047807 */ /* 0x000fc80000800000 */
[----:B------:R-:W-:Y:S02]  /*2d30*/  LOP3.LUT R10, R10, R4, RZ, 0x3c, !PT ;  /* 0x000000040a0a7212 */ /* 0x000fe400078e3cff */
[----:B---3--:R-:W-:-:S04]  /*2d40*/  SEL R2, RZ, 0x1, P0 ;  /* 0x00000001ff027807 */ /* 0x008fc80000000000 */
[----:B------:R-:W-:Y:S01]  /*2d50*/  LOP3.LUT R9, R9, R2, RZ, 0x3c, !PT ;  /* 0x0000000209097212 */ /* 0x000fe200078e3cff */
[----:B------:R-:W-:Y:S06]  /*2d60*/  @P3 BRA `(.L_x_52) ;  /* 0xfffffffc002c3947 */ /* 0x000fec000383ffff */
[----:B------:R-:W-:Y:S01]  /*2d70*/  ULEA UR4, UR5, UR6, 0x3 ;  /* 0x0000000605047291 */ /* 0x000fe2000f8e18ff */
[----:B------:R-:W-:-:S08]  /*2d80*/  SHF.L.U32 R2, R12, 0x1f, RZ ;  /* 0x0000001f0c027819 */ /* 0x000fd000000006ff */
[----:B------:R-:W2:Y:S02]  /*2d90*/  SYNCS.PHASECHK.TRANS64 P0, [UR4+0x90], R2 ;  /* 0x00009002ff0075a7 */ /* 0x000ea40008001004 */
[----:B--2---:R-:W-:Y:S05]  /*2da0*/  @P0 BRA `(.L_x_53) ;  /* 0x0000000000080947 */ /* 0x004fea0003800000 */
[----:B------:R-:W2:Y:S02]  /*2db0*/  SYNCS.PHASECHK.TRANS64.TRYWAIT P0, [UR4+0x90], R2 ;  /* 0x00009002ff0075a7 */ /* 0x000ea40008001104 */
[----:B--2---:R-:W-:Y:S05]  /*2dc0*/  @!P0 BRA `(.L_x_54) ;  /* 0x0000004c00bc8947 */ /* 0x004fea0003800000 */
.L_x_53:
[----:B------:R-:W-:-:S04]  /*2dd0*/  UIADD3 UR7, UPT, UPT, UR5, 0x1, URZ ;  /* 0x0000000105077890 */ /* 0x000fc8000fffe0ff */
[----:B------:R-:W-:-:S04]  /*2de0*/  UISETP.NE.AND UP0, UPT, UR7, 0x2, UPT ;  /* 0x000000020700788c */ /* 0x000fc8000bf05270 */
[----:B------:R-:W-:Y:S02]  /*2df0*/  USEL UR8, URZ, 0x1, UP0 ;  /* 0x00000001ff087887 */ /* 0x000fe40008000000 */
[----:B------:R-:W-:-:S04]  /*2e00*/  USEL UR7, UR7, URZ, UP0 ;  /* 0x000000ff07077287 */ /* 0x000fc80008000000 */
[----:B------:R-:W-:Y:S01]  /*2e10*/  ULEA UR7, UR7, UR6, 0x3 ;  /* 0x0000000607077291 */ /* 0x000fe2000f8e18ff */
[----:B--2---:R-:W-:-:S04]  /*2e20*/  LOP3.LUT R2, R12, UR8, RZ, 0x3c, !PT ;  /* 0x000000080c027c12 */ /* 0x004fc8000f8e3cff */
[----:B------:R-:W-:-:S04]  /*2e30*/  SHF.L.U32 R0, R2, 0x1f, RZ ;  /* 0x0000001f02007819 */ /* 0x000fc800000006ff */
[----:B------:R-:W2:Y:S02]  /*2e40*/  SYNCS.PHASECHK.TRANS64 P0, [UR7+0x90], R0 ;  /* 0x00009000ff0075a7 */ /* 0x000ea40008001007 */
[----:B-12---:R-:W-:Y:S05]  /*2e50*/  @P0 EXIT ;  /* 0x000000000000094d */ /* 0x006fea0003800000 */
[----:B------:R-:W-:Y:S02]  /*2e60*/  SHF.L.U32 R2, R2, 0x1f, RZ ;  /* 0x0000001f02027819 */ /* 0x000fe400000006ff */
[----:B------:R-:W-:-:S07]  /*2e70*/  MOV R0, UR7 ;  /* 0x0000000700007c02 */ /* 0x000fce0008000f00 */
.L_x_55:
[----:B-1----:R1:W2:Y:S02]  /*2e80*/  SYNCS.PHASECHK.TRANS64.TRYWAIT P0, [R0+URZ+0x90], R2 ;  /* 0x00009002000075a7 */ /* 0x0022a400080011ff */
[----:B--2---:R-:W-:Y:S05]  /*2e90*/  @!P0 NANOSLEEP.SYNCS 0x989680 ;  /* 0x009896800000895d */ /* 0x004fea0003900000 */
[----:B------:R-:W2:Y:S02]  /*2ea0*/  @!P0 SYNCS.PHASECHK.TRANS64 P0, [R0+URZ+0x90], R2 ;  /* 0x00009002000085a7 */ /* 0x000ea400080010ff */
[----:B--2---:R-:W-:Y:S05]  /*2eb0*/  @P0 EXIT ;  /* 0x000000000000094d */ /* 0x004fea0003800000 */
[----:B------:R-:W-:Y:S05]  /*2ec0*/  BRA `(.L_x_55) ;  /* 0xfffffffc00ec7947 */ /* 0x000fea000383ffff */
.L_x_48:
[----:B------:R-:W-:Y:S05]  /*2ed0*/  BRA.U UP4, `(.L_x_56) ;  /* 0x0000000d049c7547 */ /* 0x000fea000b800000 */
[----:B------:R-:W-:Y:S01]  /*2ee0*/  UMOV UR4, 0x40 ;  /* 0x0000004000047882 */ /* 0x000fe20000000000 */
[----:B------:R-:W-:Y:S01]  /*2ef0*/  NOP ;  /* 0x0000000000007918 */ /* 0x000fe20000000000 */
[----:B------:R-:W-:Y:S01]  /*2f00*/  ULEA UR5, UR45, UR4, 0x18 ;  /* 0x000000042d057291 */ /* 0x000fe2000f8ec0ff */
[----:B------:R-:W-:Y:S02]  /*2f10*/  UMOV UR6, 0x400 ;  /* 0x0000040000067882 */ /* 0x000fe40000000000 */
[----:B------:R-:W-:-:S06]  /*2f20*/  ULEA UR6, UR45, UR6, 0x18 ;  /* 0x000000062d067291 */ /* 0x000fcc000f8ec0ff */
[----:B------:R-:W2:Y:S02]  /*2f30*/  LDS.U8 R0, [UR5+0x1c] ;  /* 0x00001c05ff007984 */ /* 0x000ea40008000000 */
[----:B--2---:R-:W-:-:S13]  /*2f40*/  ISETP.NE.AND P0, PT, R0, RZ, PT ;  /* 0x000000ff0000720c */ /* 0x004fda0003f05270 */
[----:B------:R-:W-:Y:S05]  /*2f50*/  @P0 BRA `(.L_x_57) ;  /* 0x0000000000580947 */ /* 0x000fea0003800000 */
[----:B------:R-:W-:-:S13]  /*2f60*/  ELECT P0, URZ, PT ;  /* 0x0000000000ff782f */ /* 0x000fda0003800000 */
[----:B------:R-:W-:Y:S05]  /*2f70*/  @!P0 BRA `(.L_x_58) ;  /* 0x0000000000608947 */ /* 0x000fea0003800000 */
[----:B------:R-:W-:Y:S01]  /*2f80*/  UMOV UR4, 0x10 ;  /* 0x0000001000047882 */ /* 0x000fe20000000000 */
[----:B------:R-:W-:Y:S01]  /*2f90*/  HFMA2 R0, -RZ, RZ, 0, 5.9604644775390625e-08 ;  /* 0x00000001ff007431 */ /* 0x000fe200000001ff */
[----:B------:R-:W-:-:S03]  /*2fa0*/  MOV R3, 0xffff ;  /* 0x0000ffff00037802 */ /* 0x000fc60000000f00 */
[----:B------:R-:W-:Y:S04]  /*2fb0*/  DEPBAR.LE SB2, 0x36 ;  /* 0x0000ad800000791a */ /* 0x000fe80000000000 */
[----:B------:R-:W2:Y:S02]  /*2fc0*/  UTCATOMSWS.FIND_AND_SET.ALIGN UP0, UR4, UR4 ;  /* 0x00000004000475e3 */ /* 0x000ea40008000800 */
[----:B--2---:R-:W-:Y:S01]  /*2fd0*/  MOV R4, UR4 ;  /* 0x0000000400047c02 */ /* 0x004fe20008000f00 */
[----:B------:R-:W-:Y:S06]  /*2fe0*/  BRA.U UP0, `(.L_x_59) ;  /* 0x0000000100187547 */ /* 0x000fec000b800000 */
.L_x_60:
[----:B------:R-:W-:Y:S05]  /*2ff0*/  NANOSLEEP 0x64 ;  /* 0x000000640000795d */ /* 0x000fea0003800000 */
[----:B------:R-:W-:-:S05]  /*3000*/  UMOV UR4, 0x10 ;  /* 0x0000001000047882 */ /* 0x000fca0000000000 */
[----:B------:R-:W-:Y:S04]  /*3010*/  DEPBAR.LE SB2, 0x36 ;  /* 0x0000ad800000791a */ /* 0x000fe80000000000 */
[----:B------:R-:W2:Y:S02]  /*3020*/  UTCATOMSWS.FIND_AND_SET.ALIGN UP0, UR4, UR4 ;  /* 0x00000004000475e3 */ /* 0x000ea40008000800 */
[----:B--2---:R-:W-:Y:S01]  /*3030*/  MOV R4, UR4 ;  /* 0x0000000400047c02 */ /* 0x004fe20008000f00 */
[----:B------:R-:W-:Y:S05]  /*3040*/  BRA.U !UP0, `(.L_x_60) ;  /* 0xfffffffd08e87547 */ /* 0x000fea000b83ffff */
.L_x_59:
[-C--:B------:R-:W-:Y:S02]  /*3050*/  SHF.L.U32 R3, R3, R4.reuse, RZ ;  /* 0x0000000403037219 */ /* 0x080fe400000006ff */
[----:B------:R-:W-:Y:S01]  /*3060*/  SHF.L.U32 R0, R0, R4, RZ ;  /* 0x0000000400007219 */ /* 0x000fe200000006ff */
[----:B------:R-:W-:Y:S02]  /*3070*/  IMAD.SHL.U32 R4, R4, 0x20, RZ ;  /* 0x0000002004047824 */ /* 0x000fe400078e00ff */
[----:B------:R2:W-:Y:S04]  /*3080*/  ATOMS.OR RZ, [UR5+0x14], R3 ;  /* 0x00001403ffff798c */ /* 0x0005e8000b000005 */
[----:B------:R2:W-:Y:S04]  /*3090*/  ATOMS.OR RZ, [UR5+0x18], R0 ;  /* 0x00001800ffff798c */ /* 0x0005e8000b000005 */
[----:B------:R2:W-:Y:S01]  /*30a0*/  STS [UR6+0x130], R4 ;  /* 0x00013004ff007988 */ /* 0x0005e20008000806 */
[----:B------:R-:W-:Y:S05]  /*30b0*/  BRA `(.L_x_58) ;  /* 0x0000000000107947 */ /* 0x000fea0003800000 */
.L_x_57:
[----:B------:R-:W-:Y:S02]  /*30c0*/  MOV R0, 0xffffffff ;  /* 0xffffffff00007802 */ /* 0x000fe40000000f00 */
[----:B------:R-:W-:-:S03]  /*30d0*/  MOV R4, 0x3100 ;  /* 0x0000310000047802 */ /* 0x000fc60000000f00 */
[----:B------:R2:W-:Y:S04]  /*30e0*/  STS [UR6+0x130], R0 ;  /* 0x00013000ff007988 */ /* 0x0005e80008000806 */
[----:B-12--5:R-:W-:Y:S05]  /*30f0*/  CALL.REL.NOINC `($__internal_1_$__cuda_sm10x_tcgen05_guardrail_trap_phase_invalid_during_alloc) ;  /* 0x00000050007c7944 */ /* 0x026fea0003c00000 */
.L_x_58:
[----:B------:R-:W-:Y:S05]  /*3100*/  WARPSYNC.ALL ;  /* 0x0000000000007948 */ /* 0x000fea0003800000 */
[----:B------:R-:W3:Y:S01]  /*3110*/  S2UR UR4, SR_CgaCtaId ;  /* 0x00000000000479c3 */ /* 0x000ee20000008800 */
[----:B------:R-:W-:Y:S01]  /*3120*/  UMOV UR17, 0x400 ;  /* 0x0000040000117882 */ /* 0x000fe20000000000 */
[----:B------:R-:W-:-:S06]  /*3130*/  NOP ;  /* 0x0000000000007918 */ /* 0x000fcc0000000000 */
[----:B------:R-:W-:Y:S06]  /*3140*/  BAR.ARV 0x6, 0xa0 ;  /* 0x0182800000007b1d */ /* 0x000fec0000002000 */
[----:B------:R-:W4:Y:S01]  /*3150*/  LDCU UR5, c[0x0][0x38c] ;  /* 0x00007180ff0577ac */ /* 0x000f220008000800 */
[----:B------:R-:W-:Y:S01]  /*3160*/  LOP3.LUT R2, R2, 0xffff, RZ, 0xc0, !PT ;  /* 0x0000ffff02027812 */ /* 0x000fe200078ec0ff */
[----:B------:R-:W-:Y:S01]  /*3170*/  IMAD.MOV.U32 R11, RZ, RZ, 0x1 ;  /* 0x00000001ff0b7424 */ /* 0x000fe200078e00ff */
[----:B------:R-:W-:Y:S01]  /*3180*/  CS2R R8, SRZ ;  /* 0x0000000000087805 */ /* 0x000fe2000001ff00 */
[----:B------:R-:W1:Y:S01]  /*3190*/  LDCU UR8, c[0x0][0x38c] ;  /* 0x00007180ff0877ac */ /* 0x000e620008000800 */
[----:B------:R-:W-:Y:S01]  /*31a0*/  R2UR UR19, R2 ;  /* 0x00000000021372ca */ /* 0x000fe200000e0000 */
[----:B------:R-:W-:Y:S01]  /*31b0*/  IMAD.MOV.U32 R10, RZ, RZ, RZ ;  /* 0x000000ffff0a7224 */ /* 0x000fe200078e00ff */
[----:B------:R-:W-:Y:S01]  /*31c0*/  UMOV UR22, URZ ;  /* 0x000000ff00167c82 */ /* 0x000fe20008000000 */
[----:B------:R-:W-:Y:S01]  /*31d0*/  UMOV UR14, URZ ;  /* 0x000000ff000e7c82 */ /* 0x000fe20008000000 */
[----:B---3--:R-:W-:Y:S01]  /*31e0*/  ULEA UR17, UR4, UR17, 0x18 ;  /* 0x0000001104117291 */ /* 0x008fe2000f8ec0ff */
[----:B------:R-:W-:Y:S01]  /*31f0*/  UMOV UR26, 0x0 ;  /* 0x00000000001a7882 */ /* 0x000fe20000000000 */
[----:B------:R-:W-:-:S02]  /*3200*/  UMOV UR27, 0x42004a0 ;  /* 0x042004a0001b7882 */ /* 0x000fc40000000000 */
[----:B------:R-:W-:Y:S02]  /*3210*/  UIADD3 UR6, UPT, UPT, UR17, 0x4400, URZ ;  /* 0x0000440011067890 */ /* 0x000fe4000fffe0ff */
[----:B------:R-:W-:Y:S02]  /*3220*/  UIADD3 UR7, UPT, UPT, UR17, 0x9400, URZ ;  /* 0x0000940011077890 */ /* 0x000fe4000fffe0ff */
[----:B----4-:R-:W-:Y:S01]  /*3230*/  UIADD3 UR5, UPT, UPT, UR5, 0x3f, URZ ;  /* 0x0000003f05057890 */ /* 0x010fe2000fffe0ff */
[----:B--2---:R-:W2:Y:S01]  /*3240*/  LDS R0, [UR17+0x130] ;  /* 0x00013011ff007984 */ /* 0x004ea20008000800 */
[----:B------:R-:W-:Y:S02]  /*3250*/  USHF.R.U32.HI UR6, URZ, 0x4, UR6 ;  /* 0x00000004ff067899 */ /* 0x000fe40008011606 */
[----:B------:R-:W-:Y:S02]  /*3260*/  USHF.R.S32.HI UR4, URZ, 0x1f, UR5 ;  /* 0x0000001fff047899 */ /* 0x000fe40008011405 */
[----:B------:R-:W-:-:S02]  /*3270*/  ULOP3.LUT UR6, UR6, 0x3fff, URZ, 0xc0, !UPT ;  /* 0x00003fff06067892 */ /* 0x000fc4000f8ec0ff */
[----:B------:R-:W-:Y:S02]  /*3280*/  ULEA.HI UR4, UR4, UR5, URZ, 0x6 ;  /* 0x0000000504047291 */ /* 0x000fe4000f8f30ff */
[----:B------:R-:W-:Y:S02]  /*3290*/  USHF.R.U32.HI UR5, URZ, 0x4, UR7 ;  /* 0x00000004ff057899 */ /* 0x000fe40008011607 */
[----:B------:R-:W-:Y:S02]  /*32a0*/  USHF.R.S32.HI UR28, URZ, 0x6, UR4 ;  /* 0x00000006ff1c7899 */ /* 0x000fe40008011404 */
[----:B------:R-:W-:Y:S02]  /*32b0*/  ULOP3.LUT UR5, UR5, 0x3fff, URZ, 0xc0, !UPT ;  /* 0x00003fff05057892 */ /* 0x000fe4000f8ec0ff */
[----:B------:R-:W-:Y:S02]  /*32c0*/  UISETP.LT.AND UP0, UPT, UR28, 0x1, UPT ;  /* 0x000000011c00788c */ /* 0x000fe4000bf01270 */
[----:B------:R-:W-:-:S02]  /*32d0*/  ULOP3.LUT UR20, UR6, 0x10000, URZ, 0xfc, !UPT ;  /* 0x0001000006147892 */ /* 0x000fc4000f8efcff */
[----:B------:R-:W-:Y:S02]  /*32e0*/  USEL UR29, UR28, 0x1, !UP0 ;  /* 0x000000011c1d7887 */ /* 0x000fe4000c000000 */
[----:B------:R-:W-:Y:S02]  /*32f0*/  ULOP3.LUT UR21, UR5, 0x10000, URZ, 0xfc, !UPT ;  /* 0x0001000005157892 */ /* 0x000fe4000f8efcff */
[----:B------:R-:W-:Y:S02]  /*3300*/  UIADD3 UR29, UPT, UPT, -UR29, URZ, URZ ;  /* 0x000000ff1d1d7290 */ /* 0x000fe4000fffe1ff */
[----:B-1----:R-:W-:Y:S01]  /*3310*/  UISETP.GE.AND UP4, UPT, UR8, 0x1, UPT ;  /* 0x000000010800788c */ /* 0x002fe2000bf86270 */
[----:B------:R-:W-:Y:S01]  /*3320*/  UMOV UR24, 0x0 ;  /* 0x0000000000187882 */ /* 0x000fe20000000000 */
[----:B------:R-:W-:Y:S01]  /*3330*/  UMOV UR25, 0x42004a0 ;  /* 0x042004a000197882 */ /* 0x000fe20000000000 */
[----:B--2---:R-:W-:-:S15]  /*3340*/  R2UR UR30, R0 ;  /* 0x00000000001e72ca */ /* 0x004fde00000e0000 */
.L_x_67:
[----:B------:R-:W-:Y:S02]  /*3350*/  LEA R0, R10, UR17, 0x3 ;  /* 0x000000110a007c11 */ /* 0x000fe4000f8e18ff */
[----:B------:R-:W-:Y:S02]  /*3360*/  SHF.L.U32 R2, R9, 0x1f, RZ ;  /* 0x0000001f09027819 */ /* 0x000fe400000006ff */
[----:B------:R-:W-:Y:S01]  /*3370*/  PLOP3.LUT P0, PT, PT, PT, UP4, 0x80, 0x8 ;  /* 0x000000000008781c */ /* 0x000fe20003f0f048 */
[----:B------:R-:W-:Y:S01]  /*3380*/  VIADD R3, R0, 0x90 ;  /* 0x0000009000037836 */ /* 0x000fe20000000000 */
[----:B-1----:R-:W1:Y:S02]  /*3390*/  SYNCS.PHASECHK.TRANS64.TRYWAIT P1, [R0+URZ+0x80], R2 ;  /* 0x00008002000075a7 */ /* 0x002e6400080211ff */
[----:B-1-3--:R-:W-:Y:S09]  /*33a0*/  @!P1 BRA `(.L_x_61) ;  /* 0x00000048005c9947 */ /* 0x00aff20003800000 */
.L_x_130:
[----:B------:R-:W-:Y:S01]  /*33b0*/  LEA R4, R10, UR17, 0x4 ;  /* 0x000000110a047c11 */ /* 0x000fe2000f8e20ff */
[----:B------:R-:W-:Y:S01]  /*33c0*/  @UP4 ULEA UR4, UR14, UR17, 0x3 ;  /* 0x000000110e044291 */ /* 0x000fe2000f8e18ff */
[----:B------:R-:W-:Y:S01]  /*33d0*/  PLOP3.LUT P2, PT, PT, PT, PT, 0x80, 0x8 ;  /* 0x000000000008781c */ /* 0x000fe20003f4f070 */
[----:B------:R-:W-:Y:S01]  /*33e0*/  ULEA UR23, UR22, UR17, 0x3 ;  /* 0x0000001116177291 */ /* 0x000fe2000f8e18ff */
[----:B------:R-:W-:Y:S02]  /*33f0*/  PRMT R3, RZ, 0x654, R3 ;  /* 0x00000654ff037816 */ /* 0x000fe40000000003 */
[----:B------:R-:W2:Y:S01]  /*3400*/  LDS.128 R4, [R4+0x110] ;  /* 0x0001100004047984 */ /* 0x000ea20000000c00 */
[----:B-1----:R-:W-:Y:S02]  /*3410*/  @P0 SHF.L.U32 R2, R8, 0x1f, RZ ;  /* 0x0000001f08020819 */ /* 0x002fe400000006ff */
[----:B------:R-:W-:Y:S01]  /*3420*/  SHF.L.U32 R0, R11, 0x1f, RZ ;  /* 0x0000001f0b007819 */ /* 0x000fe200000006ff */
[----:B------:R-:W-:Y:S01]  /*3430*/  @!PT LDS RZ, [RZ] ;  /* 0x00000000fffff984 */ /* 0x000fe20000000800 */
[----:B------:R-:W-:Y:S01]  /*3440*/  @!PT LDS RZ, [RZ] ;  /* 0x00000000fffff984 */ /* 0x000fe20000000800 */
[----:B------:R-:W-:Y:S01]  /*3450*/  @!PT LDS RZ, [RZ] ;  /* 0x00000000fffff984 */ /* 0x000fe20000000800 */
[----:B------:R-:W-:Y:S01]  /*3460*/  @!PT LDS RZ, [RZ] ;  /* 0x00000000fffff984 */ /* 0x000fe20000000800 */
[----:B------:R1:W-:Y:S06]  /*3470*/  MEMBAR.ALL.CTA ;  /* 0x0000000000007992 */ /* 0x0003ec0000008000 */
[----:B-1----:R-:W1:Y:S02]  /*3480*/  FENCE.VIEW.ASYNC.S ;  /* 0x00000000000073c6 */ /* 0x002e640000000000 */
[----:B-1----:R1:W-:Y:S01]  /*3490*/  SYNCS.ARRIVE.TRANS64.RED.A1T0 RZ, [R3+URZ], RZ ;  /* 0x000000ff03ff79a7 */ /* 0x0023e200081004ff */
[----:B------:R1:W3:Y:S01]  /*34a0*/  @P0 SYNCS.PHASECHK.TRANS64.TRYWAIT P2, [UR4], R2 ;  /* 0x00000002ff0005a7 */ /* 0x0002e20008041104 */
[----:B------:R-:W-:Y:S01]  /*34b0*/  ULEA.HI UR4, UR22, UR22, URZ, 0x1 ;  /* 0x0000001616047291 */ /* 0x000fe2000f8f08ff */
[----:B--2---:R-:W-:-:S03]  /*34c0*/  LOP3.LUT P1, RZ, R6, 0x1, RZ, 0xc0, !PT ;  /* 0x0000000106ff7812 */ /* 0x004fc6000782c0ff */
[----:B------:R-:W-:Y:S02]  /*34d0*/  USHF.L.U32 UR18, UR4, 0x6, URZ ;  /* 0x0000000604127899 */ /* 0x000fe400080006ff */
[----:B------:R-:W-:Y:S02]  /*34e0*/  ULOP3.LUT UR4, UR4, 0xffe, URZ, 0xc0, !UPT ;  /* 0x00000ffe04047892 */ /* 0x000fe4000f8ec0ff */
[----:B------:R-:W-:Y:S02]  /*34f0*/  ULOP3.LUT UR18, UR18, 0xffffff80, URZ, 0xc0, !UPT ;  /* 0xffffff8012127892 */ /* 0x000fe4000f8ec0ff */
[----:B------:R-:W-:Y:S02]  /*3500*/  UIADD3 UR4, UPT, UPT, -UR4, UR22, URZ ;  /* 0x0000001604047290 */ /* 0x000fe4000fffe1ff */
[----:B------:R-:W-:Y:S01]  /*3510*/  UIADD3 UR18, UPT, UPT, UR30, UR18, URZ ;  /* 0x000000121e127290 */ /* 0x000fe2000fffe0ff */
[----:B------:R-:W2:Y:S03]  /*3520*/  SYNCS.PHASECHK.TRANS64.TRYWAIT P0, [UR23+0xc0], R0 ;  /* 0x0000c000ff0075a7 */ /* 0x000ea60008001117 */
[----:B------:R-:W-:Y:S01]  /*3530*/  ULEA UR18, UR4, UR18, 0x14 ;  /* 0x0000001204127291 */ /* 0x000fe2000f8ea0ff */
[----:B-123--:R-:W-:Y:S11]  /*3540*/  @!P0 BRA `(.L_x_62) ;  /* 0x0000004800088947 */ /* 0x00eff60003800000 */
.L_x_132:
[----:B------:R-:W-:Y:S01]  /*3550*/  IADD3 R10, PT, PT, R10, 0x1, RZ ;  /* 0x000000010a0a7810 */ /* 0x000fe20007ffe0ff */
[----:B------:R-:W-:Y:S06]  /*3560*/  BRA.U !UP4, `(.L_x_63) ;  /* 0x000000010c987547 */ /* 0x000fec000b800000 */
[----:B------:R-:W-:Y:S01]  /*3570*/  UPLOP3.LUT UP2, UPT, UPT, UPT, UPT, 0x40, 0x4 ;  /* 0x000000000004789c */ /* 0x000fe20003f4e870 */
[----:B------:R-:W-:Y:S01]  /*3580*/  UMOV UR16, UR29 ;  /* 0x0000001d00107c82 */ /* 0x000fe20008000000 */
[----:B------:R-:W-:Y:S01]  /*3590*/  UMOV UR15, UR28 ;  /* 0x0000001c000f7c82 */ /* 0x000fe20008000000 */
[----:B------:R-:W-:-:S08]  /*35a0*/  UMOV UR6, UR14 ;  /* 0x0000000e00067c82 */ /* 0x000fd00008000000 */
.L_x_66:
[----:B------:R-:W-:Y:S02]  /*35b0*/  UIADD3 UR16, UPT, UPT, UR16, 0x1, URZ ;  /* 0x0000000110107890 */ /* 0x000fe4000fffe0ff */
[----:B--2---:R-:W-:Y:S02]  /*35c0*/  ULEA UR5, UR6, UR17, 0x3 ;  /* 0x0000001106057291 */ /* 0x004fe4000f8e18ff */
[----:B------:R-:W-:Y:S01]  /*35d0*/  UISETP.NE.AND UP3, UPT, UR16, URZ, UPT ;  /* 0x000000ff1000728c */ /* 0x000fe2000bf65270 */
[----:B---3--:R-:W-:Y:S10]  /*35e0*/  @P2 BRA `(.L_x_64) ;  /* 0x00000000000c2947 */ /* 0x008ff40003800000 */
[----:B-1----:R-:W-:Y:S04]  /*35f0*/  SHF.L.U32 R2, R8, 0x1f, RZ ;  /* 0x0000001f08027819 */ /* 0x002fe800000006ff */
[----:B------:R-:W1:Y:S02]  /*3600*/  SYNCS.PHASECHK.TRANS64.TRYWAIT P0, [UR5], R2 ;  /* 0x00000002ff0075a7 */ /* 0x000e640008001105 */
[----:B-1----:R-:W-:Y:S05]  /*3610*/  @!P0 BRA `(.L_x_65) ;  /* 0x0000004400ec8947 */ /* 0x002fea0003800000 */
.L_x_64:
[----:B------:R-:W-:Y:S01]  /*3620*/  UISETP.NE.AND UP0, UPT, UR15, 0x1, UPT ;  /* 0x000000010f00788c */ /* 0x000fe2000bf05270 */
[----:B------:R-:W-:Y:S01]  /*3630*/  PLOP3.LUT P2, PT, PT, PT, PT, 0x80, 0x8 ;  /* 0x000000000008781c */ /* 0x000fe20003f4f070 */
[----:B------:R-:W-:Y:S02]  /*3640*/  UIADD3 UR4, UPT, UPT, UR6, 0x1, URZ ;  /* 0x0000000106047890 */ /* 0x000fe4000fffe0ff */
[----:B------:R-:W-:Y:S02]  /*3650*/  ULEA UR12, UR6, UR21, 0x9 ;  /* 0x00000015060c7291 */ /* 0x000fe4000f8e48ff */
[----:B------:R-:W-:Y:S01]  /*3660*/  UISETP.NE.AND UP1, UPT, UR4, 0x5, UPT ;  /* 0x000000050400788c */ /* 0x000fe2000bf25270 */
[----:B------:R-:W-:Y:S01]  /*3670*/  PLOP3.LUT P0, PT, PT, PT, UP0, 0x80, 0x8 ;  /* 0x000000000008781c */ /* 0x000fe20003f0f008 */
[----:B------:R-:W-:Y:S02]  /*3680*/  UIADD3 UR10, UPT, UPT, UR12, 0x2, URZ ;  /* 0x000000020c0a7890 */ /* 0x000fe4000fffe0ff */
[----:B------:R-:W-:Y:S02]  /*3690*/  USEL UR7, URZ, 0x1, UP1 ;  /* 0x00000001ff077887 */ /* 0x000fe40008800000 */
[----:B------:R-:W-:Y:S02]  /*36a0*/  USEL UR14, UR4, URZ, UP1 ;  /* 0x000000ff040e7287 */ /* 0x000fe40008800000 */
[----:B------:R-:W-:Y:S02]  /*36b0*/  UIADD3 UR15, UPT, UPT, UR15, -0x1, URZ ;  /* 0xffffffff0f0f7890 */ /* 0x000fe4000fffe0ff */
[----:B------:R-:W-:Y:S01]  /*36c0*/  @UP0 ULEA UR4, UR14, UR17, 0x3 ;  /* 0x000000110e040291 */ /* 0x000fe2000f8e18ff */
[----:B------:R-:W-:Y:S01]  /*36d0*/  LOP3.LUT R8, R8, UR7, RZ, 0x3c, !PT ;  /* 0x0000000708087c12 */ /* 0x000fe2000f8e3cff */
[----:B------:R-:W-:Y:S01]  /*36e0*/  UIADD3 UR7, UPT, UPT, UR5, 0x28, URZ ;  /* 0x0000002805077890 */ /* 0x000fe2000fffe0ff */
[----:B------:R-:W-:Y:S02]  /*36f0*/  UMOV UR13, 0x80004020 ;  /* 0x80004020000d7882 */ /* 0x000fe40000000000 */
[----:B-1----:R-:W-:Y:S01]  /*3700*/  @P0 SHF.L.U32 R0, R8, 0x1f, RZ ;  /* 0x0000001f08000819 */ /* 0x002fe200000006ff */
[----:B------:R-:W-:Y:S01]  /*3710*/  UMOV UR5, 0x80004020 ;  /* 0x8000402000057882 */ /* 0x000fe20000000000 */
[----:B------:R-:W-:Y:S01]  /*3720*/  UMOV UR11, 0x80004020 ;  /* 0x80004020000b7882 */ /* 0x000fe20000000000 */
[----:B------:R-:W-:Y:S01]  /*3730*/  UMOV UR9, 0x80004020 ;  /* 0x8000402000097882 */ /* 0x000fe20000000000 */
[----:B------:R2:W3:Y:S01]  /*3740*/  @P0 SYNCS.PHASECHK.TRANS64.TRYWAIT P2, [UR4], R0 ;  /* 0x00000000ff0005a7 */ /* 0x0004e20008041104 */
[----:B------:R-:W-:Y:S03]  /*3750*/  ULEA UR4, UR6, UR20, 0x8 ;  /* 0x0000001406047291 */ /* 0x000fe6000f8e40ff */
[----:B------:R-:W-:Y:S01]  /*3760*/  UMOV UR6, UR14 ;  /* 0x0000000e00067c82 */ /* 0x000fe20008000000 */
[----:B------:R-:W-:Y:S05]  /*3770*/  UIADD3 UR8, UPT, UPT, UR4, 0x2, URZ ;  /* 0x0000000204087890 */ /* 0x000fea000fffe0ff */
[----:B------:R2:W-:Y:S01]  /*3780*/  UTCIMMA gdesc[UR4], gdesc[UR12], tmem[UR18], tmem[UR26], idesc[UR27], UP2 ;  /* 0x00ff1a0c040075ea */ /* 0x0005e20009000112 */
[----:B------:R-:W-:Y:S03]  /*3790*/  UPLOP3.LUT UP2, UPT, UPT, UPT, UPT, 0x80, 0x8 ;  /* 0x000000000008789c */ /* 0x000fe60003f4f070 */
[----:B------:R2:W-:Y:S01]  /*37a0*/  UTCIMMA gdesc[UR8], gdesc[UR10], tmem[UR18], tmem[UR24], idesc[UR25], UPT ;  /* 0x00ff180a080075ea */ /* 0x0005e2000b800112 */
[----:B------:R2:W-:Y:S01]  /*37b0*/  UTCBAR.MULTICAST [UR7], URZ, UR19 ;  /* 0x000000ff070073e9 */ /* 0x0005e20008000813 */
[----:B------:R-:W-:Y:S06]  /*37c0*/  BRA.U UP3, `(.L_x_66) ;  /* 0xfffffffd03787547 */ /* 0x000fec000b83ffff */
.L_x_63:
[----:B--2---:R-:W-:Y:S01]  /*37d0*/  UIADD3 UR4, UPT, UPT, UR22, 0x1, URZ ;  /* 0x0000000116047890 */ /* 0x004fe2000fffe0ff */
[C---:B------:R-:W-:Y:S01]  /*37e0*/  ISETP.NE.AND P0, PT, R10.reuse, 0x2, PT ;  /* 0x000000020a00780c */ /* 0x040fe20003f05270 */
[----:B------:R-:W-:Y:S02]  /*37f0*/  UIADD3 UR5, UPT, UPT, UR23, 0xa0, URZ ;  /* 0x000000a017057890 */ /* 0x000fe4000fffe0ff */
[----:B------:R-:W-:Y:S01]  /*3800*/  UISETP.NE.AND UP0, UPT, UR4, 0x4, UPT ;  /* 0x000000040400788c */ /* 0x000fe2000bf05270 */
[----:B-1----:R-:W-:Y:S02]  /*3810*/  SEL R0, RZ, 0x1, P0 ;  /* 0x00000001ff007807 */ /* 0x002fe40000000000 */
[----:B------:R-:W-:Y:S01]  /*3820*/  SEL R10, R10, RZ, P0 ;  /* 0x000000ff0a0a7207 */ /* 0x000fe20000000000 */
[----:B------:R-:W-:Y:S01]  /*3830*/  USEL UR6, URZ, 0x1, UP0 ;  /* 0x00000001ff067887 */ /* 0x000fe20008000000 */
[----:B------:R-:W-:Y:S01]  /*3840*/  LOP3.LUT R9, R9, R0, RZ, 0x3c, !PT ;  /* 0x0000000009097212 */ /* 0x000fe200078e3cff */
[----:B------:R-:W-:Y:S01]  /*3850*/  USEL UR22, UR4, URZ, UP0 ;  /* 0x000000ff04167287 */ /* 0x000fe20008000000 */
[----:B------:R1:W-:Y:S03]  /*3860*/  UTCBAR [UR5], URZ ;  /* 0x000000ff050073e9 */ /* 0x0003e600080000ff */
[----:B------:R-:W-:Y:S01]  /*3870*/  LOP3.LUT R11, R11, UR6, RZ, 0x3c, !PT ;  /* 0x000000060b0b7c12 */ /* 0x000fe2000f8e3cff */
[----:B------:R-:W-:Y:S07]  /*3880*/  @P1 BRA `(.L_x_67) ;  /* 0xfffffff800b01947 */ /* 0x000fee000383ffff */
[----:B------:R-:W2:Y:S01]  /*3890*/  S2UR UR8, SR_CgaCtaId ;  /* 0x00000000000879c3 */ /* 0x000ea20000008800 */
[----:B------:R-:W-:Y:S01]  /*38a0*/  ELECT P0, URZ, PT ;  /* 0x0000000000ff782f */ /* 0x000fe20003800000 */
[----:B------:R-:W-:Y:S01]  /*38b0*/  IMAD.MOV.U32 R0, RZ, RZ, 0x1 ;  /* 0x00000001ff007424 */ /* 0x000fe200078e00ff */
[----:B------:R-:W-:Y:S01]  /*38c0*/  UIADD3 UR17, UPT, UPT, UR17, 0xc0, URZ ;  /* 0x000000c011117890 */ /* 0x000fe2000fffe0ff */
[----:B------:R-:W-:Y:S01]  /*38d0*/  SHF.L.U32 R2, R11, 0x1f, RZ ;  /* 0x0000001f0b027819 */ /* 0x000fe200000006ff */
[----:B------:R-:W-:-:S03]  /*38e0*/  UMOV UR4, 0x40 ;  /* 0x0000004000047882 */ /* 0x000fc60000000000 */
[----:B------:R-:W-:Y:S01]  /*38f0*/  UVIRTCOUNT.DEALLOC.SMPOOL 0x80 ;  /* 0x000000800000784c */ /* 0x000fe20000000000 */
[----:B--2---:R-:W-:Y:S02]  /*3900*/  ULEA UR8, UR8, UR4, 0x18 ;  /* 0x0000000408087291 */ /* 0x004fe4000f8ec0ff */
[----:B------:R-:W-:-:S07]  /*3910*/  ULEA UR4, UR22, UR17, 0x3 ;  /* 0x0000001116047291 */ /* 0x000fce000f8e18ff */
[----:B------:R2:W-:Y:S02]  /*3920*/  @P0 STS.U8 [UR8+0x1c], R0 ;  /* 0x00001c00ff000988 */ /* 0x0005e40008000008 */
[----:B------:R-:W4:Y:S02]  /*3930*/  SYNCS.PHASECHK.TRANS64.TRYWAIT P0, [UR4], R2 ;  /* 0x00000002ff0075a7 */ /* 0x000f240008001104 */
[----:B--2-4-:R-:W-:Y:S05]  /*3940*/  @!P0 BRA `(.L_x_68) ;  /* 0x0000004400388947 */ /* 0x014fea0003800000 */
.L_x_135:
[----:B------:R-:W-:-:S04]  /*3950*/  UIADD3 UR4, UPT, UPT, UR22, 0x1, URZ ;  /* 0x0000000116047890 */ /* 0x000fc8000fffe0ff */
[----:B------:R-:W-:-:S04]  /*3960*/  UISETP.NE.AND UP0, UPT, UR4, 0x4, UPT ;  /* 0x000000040400788c */ /* 0x000fc8000bf05270 */
[----:B------:R-:W-:Y:S02]  /*3970*/  USEL UR6, URZ, 0x1, UP0 ;  /* 0x00000001ff067887 */ /* 0x000fe40008000000 */
[----:B------:R-:W-:-:S04]  /*3980*/  USEL UR4, UR4, URZ, UP0 ;  /* 0x000000ff04047287 */ /* 0x000fc80008000000 */
[----:B-1----:R-:W-:Y:S01]  /*3990*/  ULEA UR5, UR4, UR17, 0x3 ;  /* 0x0000001104057291 */ /* 0x002fe2000f8e18ff */
[----:B--2---:R-:W-:-:S04]  /*39a0*/  LOP3.LUT R2, R11, UR6, RZ, 0x3c, !PT ;  /* 0x000000060b027c12 */ /* 0x004fc8000f8e3cff */
[----:B------:R-:W-:-:S04]  /*39b0*/  SHF.L.U32 R3, R2, 0x1f, RZ ;  /* 0x0000001f02037819 */ /* 0x000fc800000006ff */
[----:B------:R-:W1:Y:S02]  /*39c0*/  SYNCS.PHASECHK.TRANS64.TRYWAIT P0, [UR5], R3 ;  /* 0x00000003ff0075a7 */ /* 0x000e640008001105 */
[----:B-1----:R-:W-:Y:S05]  /*39d0*/  @!P0 BRA `(.L_x_69) ;  /* 0x00000044002c8947 */ /* 0x002fea0003800000 */
.L_x_137:
        /* <DEDUP_REMOVED lines=9> */
.L_x_139:
[----:B------:R-:W-:-:S04]  /*3a70*/  UIADD3 UR4, UPT, UPT, UR4, 0x1, URZ ;  /* 0x0000000104047890 */ /* 0x000fc8000fffe0ff */
[----:B------:R-:W-:-:S04]  /*3a80*/  UISETP.NE.AND UP0, UPT, UR4, 0x4, UPT ;  /* 0x000000040400788c */ /* 0x000fc8000bf05270 */
[----:B------:R-:W-:Y:S02]  /*3a90*/  USEL UR5, URZ, 0x1, UP0 ;  /* 0x00000001ff057887 */ /* 0x000fe40008000000 */
[----:B------:R-:W-:-:S04]  /*3aa0*/  USEL UR4, UR4, URZ, UP0 ;  /* 0x000000ff04047287 */ /* 0x000fc80008000000 */
[----:B------:R-:W-:Y:S01]  /*3ab0*/  ULEA UR4, UR4, UR17, 0x3 ;  /* 0x0000001104047291 */ /* 0x000fe2000f8e18ff */
[----:B------:R-:W-:-:S04]  /*3ac0*/  LOP3.LUT R2, R2, UR5, RZ, 0x3c, !PT ;  /* 0x0000000502027c12 */ /* 0x000fc8000f8e3cff */
[----:B------:R-:W-:-:S04]  /*3ad0*/  SHF.L.U32 R2, R2, 0x1f, RZ ;  /* 0x0000001f02027819 */ /* 0x000fc800000006ff */
[----:B------:R-:W2:Y:S02]  /*3ae0*/  SYNCS.PHASECHK.TRANS64.TRYWAIT P0, [UR4], R2 ;  /* 0x00000002ff0075a7 */ /* 0x000ea40008001104 */
[----:B--2---:R-:W-:Y:S05]  /*3af0*/  @!P0 BRA `(.L_x_71) ;  /* 0x0000004400148947 */ /* 0x004fea0003800000 */
.L_x_141:
[----:B------:R-:W-:Y:S01]  /*3b00*/  NOP ;  /* 0x0000000000007918 */ /* 0x000fe20000000000 */
[----:B-1----:R-:W1:Y:S01]  /*3b10*/  LDS R0, [UR8+0x14] ;  /* 0x00001408ff007984 */ /* 0x002e620008000800 */
[----:B------:R-:W-:Y:S01]  /*3b20*/  ULOP3.LUT UR4, UR30, 0xffff, URZ, 0xc0, !UPT ;  /* 0x0000ffff1e047892 */ /* 0x000fe2000f8ec0ff */
[----:B------:R-:W-:Y:S01]  /*3b30*/  UMOV UR5, 0xffff ;  /* 0x0000ffff00057882 */ /* 0x000fe20000000000 */
[----:B------:R-:W-:Y:S02]  /*3b40*/  UMOV UR6, 0x1 ;  /* 0x0000000100067882 */ /* 0x000fe40000000000 */
[----:B------:R-:W-:-:S04]  /*3b50*/  USHF.R.U32.HI UR4, URZ, 0x5, UR4 ;  /* 0x00000005ff047899 */ /* 0x000fc80008011604 */
[----:B------:R-:W-:Y:S02]  /*3b60*/  USHF.L.U32 UR5, UR5, UR4, URZ ;  /* 0x0000000405057299 */ /* 0x000fe400080006ff */
[----:B------:R-:W-:-:S04]  /*3b70*/  USHF.L.U32 UR4, UR6, UR4, URZ ;  /* 0x0000000406047299 */ /* 0x000fc800080006ff */
[----:B-1----:R-:W-:-:S04]  /*3b80*/  LOP3.LUT R0, R0, UR5, RZ, 0xc0, !PT ;  /* 0x0000000500007c12 */ /* 0x002fc8000f8ec0ff */
[----:B------:R-:W-:-:S13]  /*3b90*/  ISETP.NE.AND P0, PT, R0, UR5, PT ;  /* 0x0000000500007c0c */ /* 0x000fda000bf05270 */
[----:B------:R-:W-:Y:S05]  /*3ba0*/  @P0 BRA `(.L_x_72) ;  /* 0x0000000000580947 */ /* 0x000fea0003800000 */
[----:B------:R-:W1:Y:S02]  /*3bb0*/  LDS R0, [UR8+0x18] ;  /* 0x00001808ff007984 */ /* 0x000e640008000800 */
[----:B-1----:R-:W-:-:S04]  /*3bc0*/  LOP3.LUT R0, R0, UR4, RZ, 0xc0, !PT ;  /* 0x0000000400007c12 */ /* 0x002fc8000f8ec0ff */
[----:B------:R-:W-:-:S13]  /*3bd0*/  ISETP.NE.AND P0, PT, R0, UR4, PT ;  /* 0x0000000400007c0c */ /* 0x000fda000bf05270 */
[----:B------:R-:W-:Y:S05]  /*3be0*/  @P0 BRA `(.L_x_73) ;  /* 0x00000000003c0947 */ /* 0x000fea0003800000 */
[----:B------:R-:W1:Y:S01]  /*3bf0*/  S2R R2, SR_LANEID ;  /* 0x0000000000027919 */ /* 0x000e620000000000 */
[----:B------:R-:W-:-:S06]  /*3c00*/  ULOP3.LUT UR5, URZ, UR5, URZ, 0x33, !UPT ;  /* 0x00000005ff057292 */ /* 0x000fcc000f8e33ff */
[----:B------:R-:W-:-:S04]  /*3c10*/  IMAD.U32 R0, RZ, RZ, UR5 ;  /* 0x00000005ff007e24 */ /* 0x000fc8000f8e00ff */
[----:B------:R2:W4:Y:S02]  /*3c20*/  REDUX UR7, R0 ;  /* 0x00000000000773c4 */ /* 0x0005240000000000 */
[----:B------:R1:W-:Y:S01]  /*3c30*/  UTCATOMSWS.AND URZ, UR5 ;  /* 0x0000000500ff79e3 */ /* 0x0003e20008000000 */
[----:B--2---:R-:W-:Y:S01]  /*3c40*/  LOP3.LUT R0, RZ, UR4, RZ, 0x33, !PT ;  /* 0x00000004ff007c12 */ /* 0x004fe2000f8e33ff */
[----:B------:R-:W-:Y:S02]  /*3c50*/  VOTEU.ANY UR4, UPT, PT ;  /* 0x0000000000047886 */ /* 0x000fe400038e0100 */
[----:B------:R-:W-:Y:S02]  /*3c60*/  UFLO.U32 UR4, UR4 ;  /* 0x00000004000472bd */ /* 0x000fe400080e0000 */
[----:B------:R-:W2:Y:S04]  /*3c70*/  REDUX UR6, R0 ;  /* 0x00000000000673c4 */ /* 0x000ea80000000000 */
[----:B-1----:R-:W-:-:S02]  /*3c80*/  ISETP.EQ.U32.AND P0, PT, R2, UR4, PT ;  /* 0x0000000402007c0c */ /* 0x002fc4000bf02070 */
[----:B----4-:R-:W-:-:S11]  /*3c90*/  MOV R2, UR7 ;  /* 0x0000000700027c02 */ /* 0x010fd60008000f00 */
[----:B------:R1:W-:Y:S01]  /*3ca0*/  @P0 ATOMS.AND RZ, [UR8+0x14], R2 ;  /* 0x00001402ffff098c */ /* 0x0003e2000a800008 */
[----:B--2---:R-:W-:-:S05]  /*3cb0*/  IMAD.U32 R0, RZ, RZ, UR6 ;  /* 0x00000006ff007e24 */ /* 0x004fca000f8e00ff */
[----:B------:R1:W-:Y:S01]  /*3cc0*/  @P0 ATOMS.AND RZ, [UR8+0x18], R0 ;  /* 0x00001800ffff098c */ /* 0x0003e2000a800008 */
[----:B------:R-:W-:Y:S05]  /*3cd0*/  BRA `(.L_x_74) ;  /* 0x0000000000147947 */ /* 0x000fea0003800000 */
.L_x_73:
[----:B------:R-:W-:Y:S02]  /*3ce0*/  MOV R2, 0x3d00 ;  /* 0x00003d0000027802 */ /* 0x000fe40000000f00 */
[----:B---3-5:R-:W-:Y:S05]  /*3cf0*/  CALL.REL.NOINC `($__internal_0_$__cuda_sm10x_tcgen05_guardrail_trap_col_being_dealloced_not_returned_by_alloc) ;  /* 0x0000004400707944 */ /* 0x028fea0003c00000 */
[----:B------:R-:W-:Y:S05]  /*3d00*/  BRA `(.L_x_74) ;  /* 0x0000000000087947 */ /* 0x000fea0003800000 */
.L_x_72:
[----:B------:R-:W-:Y:S02]  /*3d10*/  MOV R2, 0x3d30 ;  /* 0x00003d3000027802 */ /* 0x000fe40000000f00 */
[----:B---3-5:R-:W-:Y:S05]  /*3d20*/  CALL.REL.NOINC `($__internal_2_$__cuda_sm10x_tcgen05_guardrail_trap_unallocated_columns_being_dealloced) ;  /* 0x00000044007c7944 */ /* 0x028fea0003c00000 */
.L_x_74:
[----:B------:R-:W-:Y:S01]  /*3d30*/  NOP ;  /* 0x0000000000007918 */ /* 0x000fe20000000000 */
[----:B------:R-:W-:Y:S05]  /*3d40*/  EXIT ;  /* 0x000000000000794d */ /* 0x000fea0003800000 */
.L_x_56:
[----:B------:R-:W-:-:S09]  /*3d50*/  UISETP.NE.OR UP0, UPT, UR18, 0x3, !UP3 ;  /* 0x000000031200788c */ /* 0x000fd2000df05670 */
[----:B------:R-:W-:Y:S05]  /*3d60*/  BRA.U UP0, `(.L_x_75) ;  /* 0x0000000d00ac7547 */ /* 0x000fea000b800000 */
[----:B------:R-:W2:Y:S01]  /*3d70*/  LDCU.64 UR4, c[0x0][0x888] ;  /* 0x00011100ff0477ac */ /* 0x000ea20008000a00 */
[----:B------:R-:W3:Y:S01]  /*3d80*/  LDC.64 R12, c[0x0][0x348] ;  /* 0x0000d200ff0c7b82 */ /* 0x000ee20000000a00 */
[----:B------:R-:W-:Y:S02]  /*3d90*/  HFMA2 R9, -RZ, RZ, 0, 0 ;  /* 0x00000000ff097431 */ /* 0x000fe400000001ff */
[----:B------:R-:W-:Y:S01]  /*3da0*/  IMAD.MOV.U32 R11, RZ, RZ, 0x1 ;  /* 0x00000001ff0b7424 */ /* 0x000fe200078e00ff */
[----:B------:R-:W4:Y:S01]  /*3db0*/  LDCU UR31, c[0x0][0x370] ;  /* 0x00006e00ff1f77ac */ /* 0x000f220008000800 */
[----:B------:R-:W-:Y:S01]  /*3dc0*/  IMAD.MOV.U32 R10, RZ, RZ, RZ ;  /* 0x000000ffff0a7224 */ /* 0x000fe200078e00ff */
[----:B------:R-:W-:Y:S01]  /*3dd0*/  MOV R3, 0x1000 ;  /* 0x0000100000037802 */ /* 0x000fe20000000f00 */
[----:B------:R-:W4:Y:S01]  /*3de0*/  LDCU.128 UR32, c[0x0][0xb10] ;  /* 0x00016200ff2077ac */ /* 0x000f220008000c00 */
[----:B------:R-:W1:Y:S01]  /*3df0*/  LDCU UR30, c[0x0][0x374] ;  /* 0x00006e80ff1e77ac */ /* 0x000e620008000800 */
[----:B------:R-:W1:Y:S01]  /*3e00*/  LDCU.64 UR28, c[0x0][0x890] ;  /* 0x00011200ff1c77ac */ /* 0x000e620008000a00 */
[----:B------:R-:W1:Y:S01]  /*3e10*/  LDCU UR15, c[0x0][0xb0c] ;  /* 0x00016180ff0f77ac */ /* 0x000e620008000800 */
[----:B--2---:R-:W-:Y:S01]  /*3e20*/  UISETP.NE.U32.AND UP0, UPT, UR4, URZ, UPT ;  /* 0x000000ff0400728c */ /* 0x004fe2000bf05070 */
[----:B------:R-:W2:Y:S01]  /*3e30*/  LDCU UR41, c[0x0][0xb20] ;  /* 0x00016400ff2977ac */ /* 0x000ea20008000800 */
[----:B------:R-:W2:Y:S01]  /*3e40*/  LDCU UR4, c[0x0][0xb30] ;  /* 0x00016600ff0477ac */ /* 0x000ea20008000800 */
[----:B------:R-:W-:Y:S01]  /*3e50*/  UMOV UR21, 0x400 ;  /* 0x0000040000157882 */ /* 0x000fe20000000000 */
[----:B----4-:R-:W-:-:S02]  /*3e60*/  UIMAD.WIDE.U32 UR6, UR31, UR32, URZ ;  /* 0x000000201f0672a5 */ /* 0x010fc4000f8e00ff */
[----:B-1----:R-:W-:Y:S02]  /*3e70*/  UIMAD.WIDE.U32 UR8, UR30, UR35, URZ ;  /* 0x000000231e0872a5 */ /* 0x002fe4000f8e00ff */
[----:B------:R-:W-:Y:S02]  /*3e80*/  ULEA UR21, UR45, UR21, 0x18 ;  /* 0x000000152d157291 */ /* 0x000fe4000f8ec0ff */
[----:B------:R-:W-:Y:S02]  /*3e90*/  USEL UR37, URZ, 0x1, UP6 ;  /* 0x00000001ff257887 */ /* 0x000fe4000b000000 */
[----:B------:R-:W-:Y:S02]  /*3ea0*/  UISETP.NE.U32.AND UP6, UPT, UR28, URZ, UPT ;  /* 0x000000ff1c00728c */ /* 0x000fe4000bfc5070 */
[----:B------:R-:W-:Y:S02]  /*3eb0*/  UIADD3 UR38, UPT, UPT, UR21, 0x58, URZ ;  /* 0x0000005815267890 */ /* 0x000fe4000fffe0ff */
[----:B------:R-:W-:-:S02]  /*3ec0*/  UISETP.NE.AND.EX UP5, UPT, UR5, URZ, UPT, UP0 ;  /* 0x000000ff0500728c */ /* 0x000fc4000bfa5300 */
[----:B------:R-:W-:Y:S01]  /*3ed0*/  UISETP.NE.AND UP0, UPT, UR42, 0x1, UPT ;  /* 0x000000012a00788c */ /* 0x000fe2000bf05270 */
[----:B------:R-:W-:Y:S01]  /*3ee0*/  UMOV UR6, UR7 ;  /* 0x0000000700067c82 */ /* 0x000fe20008000000 */
[----:B------:R-:W-:Y:S01]  /*3ef0*/  UMOV UR39, UR9 ;  /* 0x0000000900277c82 */ /* 0x000fe20008000000 */
[----:B------:R-:W-:Y:S02]  /*3f00*/  UISETP.NE.AND UP0, UPT, UR15, 0x1, UPT ;  /* 0x000000010f00788c */ /* 0x000fe4000bf05270 */
[----:B------:R-:W-:Y:S02]  /*3f10*/  UPLOP3.LUT UP4, UPT, UPT, UPT, UPT, 0x40, 0x4 ;  /* 0x000000000004789c */ /* 0x000fe40003f8e870 */
[----:B------:R-:W-:Y:S01]  /*3f20*/  UISETP.GE.AND UP2, UPT, UR42, 0x1, UPT ;  /* 0x000000012a00788c */ /* 0x000fe2000bf46270 */
[----:B------:R-:W1:Y:S01]  /*3f30*/  LDCU.64 UR22, c[0x0][0xb28] ;  /* 0x00016500ff1677ac */ /* 0x000e620008000a00 */
[----:B------:R-:W-:Y:S02]  /*3f40*/  UISETP.NE.AND.EX UP6, UPT, UR29, URZ, UPT, UP6 ;  /* 0x000000ff1d00728c */ /* 0x000fe4000bfc5360 */
[----:B------:R-:W-:-:S02]  /*3f50*/  UIADD3 UR17, UPT, UPT, UR21, 0x50, URZ ;  /* 0x0000005015117890 */ /* 0x000fc4000fffe0ff */
[----:B------:R-:W-:Y:S02]  /*3f60*/  UPRMT UR38, UR45, 0x654, UR38 ;  /* 0x000006542d267896 */ /* 0x000fe40008000026 */
[----:B------:R-:W-:Y:S02]  /*3f70*/  USHF.R.U32.HI UR40, URZ, UR33, UR6 ;  /* 0x00000021ff287299 */ /* 0x000fe40008011606 */
[----:B--2---:R-:W-:Y:S02]  /*3f80*/  USHF.R.U32.HI UR39, URZ, UR41, UR39 ;  /* 0x00000029ff277299 */ /* 0x004fe40008011627 */
[----:B------:R-:W-:Y:S02]  /*3f90*/  UISETP.NE.AND UP0, UPT, UR34, 0x1, UPT ;  /* 0x000000012200788c */ /* 0x000fe4000bf05270 */
[----:B---3--:R-:W-:-:S11]  /*3fa0*/  UISETP.NE.AND UP3, UPT, UR4, 0x1, UPT ;  /* 0x000000010400788c */ /* 0x008fd6000bf65270 */
.L_x_84:
[C---:B------:R-:W-:Y:S02]  /*3fb0*/  LEA R8, R10.reuse, UR21, 0x3 ;  /* 0x000000150a087c11 */ /* 0x040fe4000f8e18ff */
[----:B------:R-:W-:Y:S02]  /*3fc0*/  SHF.L.U32 R0, R9, 0x1f, RZ ;  /* 0x0000001f09007819 */ /* 0x000fe400000006ff */
[----:B------:R-:W-:Y:S02]  /*3fd0*/  LEA R4, R10, UR21, 0x4 ;  /* 0x000000150a047c11 */ /* 0x000fe4000f8e20ff */
[----:B--2---:R-:W2:Y:S02]  /*3fe0*/  SYNCS.PHASECHK.TRANS64.TRYWAIT P0, [R8+URZ+0x80], R0 ;  /* 0x00008000080075a7 */ /* 0x004ea400080011ff */
[----:B--2---:R-:W-:Y:S05]  /*3ff0*/  @!P0 BRA `(.L_x_76) ;  /* 0x0000003c00ec8947 */ /* 0x004fea0003800000 */
.L_x_142:
[----:B------:R-:W3:Y:S01]  /*4000*/  LDS.128 R4, [R4+0x110] ;  /* 0x0001100004047984 */ /* 0x000ee20000000c00 */
[----:B------:R-:W-:Y:S01]  /*4010*/  UISETP.GE.AND UP0, UPT, UR42, 0x1, UPT ;  /* 0x000000012a00788c */ /* 0x000fe2000bf06270 */
[----:B------:R-:W-:Y:S01]  /*4020*/  @!PT LDS RZ, [RZ] ;  /* 0x00000000fffff984 */ /* 0x000fe20000000800 */
[----:B------:R-:W-:Y:S01]  /*4030*/  @!PT LDS RZ, [RZ] ;  /* 0x00000000fffff984 */ /* 0x000fe20000000800 */
[----:B------:R-:W-:Y:S01]  /*4040*/  @!PT LDS RZ, [RZ] ;  /* 0x00000000fffff984 */ /* 0x000fe20000000800 */
[----:B------:R-:W-:Y:S01]  /*4050*/  @!PT LDS RZ, [RZ] ;  /* 0x00000000fffff984 */ /* 0x000fe20000000800 */
[----:B------:R4:W-:Y:S06]  /*4060*/  MEMBAR.ALL.CTA ;  /* 0x0000000000007992 */ /* 0x0009ec0000008000 */
[----:B----4-:R-:W4:Y:S01]  /*4070*/  FENCE.VIEW.ASYNC.S ;  /* 0x00000000000073c6 */ /* 0x010f220000000000 */
[----:B---3--:R-:W-:Y:S11]  /*4080*/  LOP3.LUT P0, RZ, R6, 0x1, RZ, 0xc0, !PT ;  /* 0x0000000106ff7812 */ /* 0x008ff6000780c0ff */
[----:B------:R-:W-:Y:S02]  /*4090*/  @!UPT UIADD3 URZ, UPT, UPT, URZ, URZ, URZ ;  /* 0x000000fffffff290 */ /* 0x000fe4000fffe0ff */
[----:B----4-:R-:W-:Y:S01]  /*40a0*/  VOTEU.ANY UP2, P0 ;  /* 0x0000000000ff7886 */ /* 0x010fe20000040100 */
[----:B------:R-:W-:Y:S11]  /*40b0*/  PLOP3.LUT P0, PT, PT, PT, UP2, 0x80, 0x8 ;  /* 0x000000000008781c */ /* 0x000ff60003f0f028 */
[----:B------:R-:W-:Y:S02]  /*40c0*/  @!UPT UIADD3 URZ, UPT, UPT, URZ, URZ, URZ ;  /* 0x000000fffffff290 */ /* 0x000fe4000fffe0ff */
[----:B--2---:R-:W-:Y:S02]  /*40d0*/  @P0 SHF.R.U32.HI R0, RZ, 0x10, R5 ;  /* 0x00000010ff000819 */ /* 0x004fe40000011605 */
[----:B------:R-:W-:Y:S02]  /*40e0*/  @P0 MOV R2, R4 ;  /* 0x0000000400020202 */ /* 0x000fe40000000f00 */
[----:B------:R-:W-:Y:S01]  /*40f0*/  @P0 R2UR UR4, R0 ;  /* 0x00000000000402ca */ /* 0x000fe200000e0000 */
[----:B------:R-:W-:Y:S01]  /*4100*/  VIADD R0, R8, 0x90 ;  /* 0x0000009008007836 */ /* 0x000fe20000000000 */
[----:B------:R-:W-:Y:S02]  /*4110*/  @P0 LOP3.LUT R4, R5, 0xffff, RZ, 0xc0, !PT ;  /* 0x0000ffff05040812 */ /* 0x000fe400078ec0ff */
[----:B------:R-:W-:Y:S02]  /*4120*/  @P0 R2UR UR6, R2 ;  /* 0x00000000020602ca */ /* 0x000fe400000e0000 */
[----:B------:R-:W-:Y:S02]  /*4130*/  PRMT R0, RZ, 0x654, R0 ;  /* 0x00000654ff007816 */ /* 0x000fe40000000000 */
[----:B------:R-:W-:Y:S02]  /*4140*/  @P0 R2UR UR5, R4 ;  /* 0x00000000040502ca */ /* 0x000fe400000e0000 */
[----:B------:R2:W-:Y:S03]  /*4150*/  SYNCS.ARRIVE.TRANS64.RED.A1T0 RZ, [R0+URZ], RZ ;  /* 0x000000ff00ff79a7 */ /* 0x0005e600081004ff */
[----:B------:R-:W-:Y:S04]  /*4160*/  @UP2 UMOV UR27, UR4 ;  /* 0x00000004001b2c82 */ /* 0x000fe80008000000 */
[----:B------:R-:W-:Y:S04]  /*4170*/  @UP2 UMOV UR14, UR6 ;  /* 0x00000006000e2c82 */ /* 0x000fe80008000000 */
[----:B------:R-:W-:Y:S01]  /*4180*/  @UP2 UMOV UR13, UR5 ;  /* 0x00000005000d2c82 */ /* 0x000fe20008000000 */
[----:B------:R-:W-:Y:S05]  /*4190*/  BRA.U !UP0, `(.L_x_77) ;  /* 0x0000000108c07547 */ /* 0x000fea000b800000 */
[----:B------:R-:W-:Y:S02]  /*41a0*/  UIMAD.WIDE.U32 UR8, UR13, UR35, URZ ;  /* 0x000000230d0872a5 */ /* 0x000fe4000f8e00ff */
[----:B------:R-:W-:Y:S02]  /*41b0*/  UP2UR UR12, UPR, URZ, 0x4 ;  /* 0x00000004ff0c7883 */ /* 0x000fe40008000000 */
[----:B------:R-:W-:Y:S02]  /*41c0*/  UISETP.NE.AND UP2, UPT, UR34, 0x1, UPT ;  /* 0x000000012200788c */ /* 0x000fe4000bf45270 */
[----:B------:R-:W-:Y:S02]  /*41d0*/  UIMAD.WIDE.U32 UR10, UR14, UR32, URZ ;  /* 0x000000200e0a72a5 */ /* 0x000fe4000f8e00ff */
[----:B------:R-:W-:Y:S02]  /*41e0*/  USEL UR4, UR30, UR39, !UP2 ;  /* 0x000000271e047287 */ /* 0x000fe4000d000000 */
[----:B------:R-:W-:Y:S02]  /*41f0*/  UISETP.NE.AND UP0, UPT, UR15, 0x1, UPT ;  /* 0x000000010f00788c */ /* 0x000fe4000bf05270 */
[----:B------:R-:W-:Y:S02]  /*4200*/  UP2UR UR16, UPR, URZ, 0x2 ;  /* 0x00000002ff107883 */ /* 0x000fe40008000000 */
[----:B------:R-:W-:Y:S02]  /*4210*/  UISETP.NE.AND UP1, UPT, UR42, 0x1, UPT ;  /* 0x000000012a00788c */ /* 0x000fe4000bf25270 */
[----:B-1----:R-:W-:Y:S02]  /*4220*/  UIMAD.WIDE.U32 UR18, UR4, UR22, URZ ;  /* 0x00000016041272a5 */ /* 0x002fe4000f8e00ff */
[----:B------:R-:W-:Y:S01]  /*4230*/  USEL UR7, UR31, UR40, !UP0 ;  /* 0x000000281f077287 */ /* 0x000fe2000c000000 */
[----:B------:R-:W-:Y:S02]  /*4240*/  UMOV UR5, UR9 ;  /* 0x0000000900057c82 */ /* 0x000fe40008000000 */
[----:B------:R-:W-:Y:S02]  /*4250*/  USHF.R.U32.HI UR6, URZ, UR41, UR5 ;  /* 0x00000029ff067299 */ /* 0x000fe40008011605 */
[----:B------:R-:W-:Y:S02]  /*4260*/  UIMAD.WIDE.U32 UR24, UR7, UR22, URZ ;  /* 0x00000016071872a5 */ /* 0x000fe4000f8e00ff */
[----:B------:R-:W-:Y:S02]  /*4270*/  USEL UR6, UR13, UR6, !UP2 ;  /* 0x000000060d067287 */ /* 0x000fe4000d000000 */
[----:B------:R-:W-:Y:S01]  /*4280*/  UISETP.NE.AND UP2, UPT, UR12, URZ, UPT ;  /* 0x000000ff0c00728c */ /* 0x000fe2000bf45270 */
[----:B------:R-:W-:Y:S01]  /*4290*/  UMOV UR5, UR11 ;  /* 0x0000000b00057c82 */ /* 0x000fe20008000000 */
[----:B------:R-:W-:Y:S02]  /*42a0*/  UIMAD.WIDE.U32 UR10, UR6, UR22, URZ ;  /* 0x00000016060a72a5 */ /* 0x000fe4000f8e00ff */
[----:B------:R-:W-:Y:S03]  /*42b0*/  USHF.R.U32.HI UR8, URZ, UR33, UR5 ;  /* 0x00000021ff087299 */ /* 0x000fe60008011605 */
[----:B------:R-:W-:Y:S02]  /*42c0*/  UMOV UR5, UR19 ;  /* 0x0000001300057c82 */ /* 0x000fe40008000000 */
[----:B------:R-:W-:Y:S03]  /*42d0*/  @UP1 USHF.R.U32.HI UR4, URZ, UR23, UR5 ;  /* 0x00000017ff041299 */ /* 0x000fe60008011605 */
[----:B------:R-:W-:Y:S01]  /*42e0*/  UMOV UR5, UR25 ;  /* 0x0000001900057c82 */ /* 0x000fe20008000000 */
[----:B------:R-:W-:Y:S02]  /*42f0*/  UIMAD UR4, UR42, UR4, URZ ;  /* 0x000000042a0472a4 */ /* 0x000fe4000f8e02ff */
[----:B------:R-:W-:Y:S02]  /*4300*/  @UP1 USHF.R.U32.HI UR7, URZ, UR23, UR5 ;  /* 0x00000017ff071299 */ /* 0x000fe40008011605 */
[----:B------:R-:W-:Y:S02]  /*4310*/  USEL UR5, UR14, UR8, !UP0 ;  /* 0x000000080e057287 */ /* 0x000fe4000c000000 */
[----:B------:R-:W-:Y:S02]  /*4320*/  UIMAD UR8, UR42, UR7, URZ ;  /* 0x000000072a0872a4 */ /* 0x000fe4000f8e02ff */
[----:B------:R-:W-:Y:S03]  /*4330*/  UISETP.GE.AND UP0, UPT, UR6, UR4, UPT ;  /* 0x000000040600728c */ /* 0x000fe6000bf06270 */
[----:B------:R-:W-:Y:S01]  /*4340*/  UMOV UR4, UR11 ;  /* 0x0000000b00047c82 */ /* 0x000fe20008000000 */
[----:B------:R-:W-:Y:S02]  /*4350*/  UISETP.GE.OR UP0, UPT, UR5, UR8, UP0 ;  /* 0x000000080500728c */ /* 0x000fe40008706670 */
[----:B------:R-:W-:Y:S02]  /*4360*/  USHF.R.U32.HI UR4, URZ, UR23, UR4 ;  /* 0x00000017ff047299 */ /* 0x000fe40008011604 */
[----:B------:R-:W-:Y:S02]  /*4370*/  UIMAD.WIDE.U32 UR8, UR5, UR22, URZ ;  /* 0x00000016050872a5 */ /* 0x000fe4000f8e00ff */
[----:B------:R-:W-:Y:S04]  /*4380*/  USEL UR10, UR6, UR4, !UP1 ;  /* 0x00000004060a7287 */ /* 0x000fe8000c800000 */
[----:B------:R-:W-:Y:S01]  /*4390*/  UIADD3 UR11, UPT, UPT, -UR10, URZ, URZ ;  /* 0x000000ff0a0b7290 */ /* 0x000fe2000fffe1ff */
[----:B------:R-:W-:Y:S02]  /*43a0*/  @!UP0 UMOV UR4, UR9 ;  /* 0x0000000900048c82 */ /* 0x000fe40008000000 */
[----:B------:R-:W-:Y:S02]  /*43b0*/  @!UP0 USHF.R.U32.HI UR4, URZ, UR23, UR4 ;  /* 0x00000017ff048299 */ /* 0x000fe40008011604 */
[----:B------:R-:W-:Y:S02]  /*43c0*/  UIMAD UR8, UR42, UR11, UR6 ;  /* 0x0000000b2a0872a4 */ /* 0x000fe4000f8e0206 */
[----:B------:R-:W-:Y:S02]  /*43d0*/  @!UP0 USEL UR4, UR5, UR4, !UP1 ;  /* 0x0000000405048287 */ /* 0x000fe4000c800000 */
[----:B------:R-:W-:Y:S02]  /*43e0*/  UISETP.NE.AND UP1, UPT, UR16, URZ, UPT ;  /* 0x000000ff1000728c */ /* 0x000fe4000bf25270 */
[----:B------:R-:W-:Y:S02]  /*43f0*/  @!UP0 UIMAD UR8, UR7, UR8, UR4 ;  /* 0x00000008070882a4 */ /* 0x000fe4000f8e0204 */
[----:B------:R-:W-:Y:S02]  /*4400*/  @!UP0 UIADD3 UR9, UPT, UPT, UR10, -UR4, URZ ;  /* 0x800000040a098290 */ /* 0x000fe4000fffe0ff */
[----:B------:R-:W-:Y:S02]  /*4410*/  UIADD3 UR4, UPT, UPT, -UR5, URZ, URZ ;  /* 0x000000ff05047290 */ /* 0x000fe4000fffe1ff */
[----:B------:R-:W-:Y:S02]  /*4420*/  UIADD3 UR7, UPT, UPT, -UR6, URZ, URZ ;  /* 0x000000ff06077290 */ /* 0x000fe4000fffe1ff */
[----:B------:R-:W-:Y:S02]  /*4430*/  @!UP0 UIMAD UR6, UR9, UR42, UR5 ;  /* 0x0000002a090682a4 */ /* 0x000fe4000f8e0205 */
[----:B------:R-:W-:Y:S02]  /*4440*/  UIMAD UR14, UR15, UR4, UR14 ;  /* 0x000000040f0e72a4 */ /* 0x000fe4000f8e020e */
[----:B------:R-:W-:Y:S01]  /*4450*/  UIMAD UR13, UR34, UR7, UR13 ;  /* 0x00000007220d72a4 */ /* 0x000fe2000f8e020d */
[----:B------:R-:W-:Y:S02]  /*4460*/  @!UP0 UMOV UR5, UR8 ;  /* 0x0000000800058c82 */ /* 0x000fe40008000000 */
[----:B------:R-:W-:Y:S02]  /*4470*/  UIMAD UR14, UR5, UR15, UR14 ;  /* 0x0000000f050e72a4 */ /* 0x000fe4000f8e020e */
[----:B------:R-:W-:Y:S11]  /*4480*/  UIMAD UR13, UR6, UR34, UR13 ;  /* 0x00000022060d72a4 */ /* 0x000ff6000f8e020d */
[----:B------:R-:W-:Y:S01]  /*4490*/  @!UPT UIADD3 URZ, UPT, UPT, URZ, URZ, URZ ;  /* 0x000000fffffff290 */ /* 0x000fe2000fffe0ff */
.L_x_77:
[----:B------:R-:W3:Y:S01]  /*44a0*/  @!UP3 LDCU.128 UR8, c[0x0][0xb10] ;  /* 0x00016200ff08b7ac */ /* 0x000ee20008000c00 */
[----:B------:R-:W-:Y:S02]  /*44b0*/  ISETP.NE.U32.AND P0, PT, RZ, UR28, PT ;  /* 0x0000001cff007c0c */ /* 0x000fe4000bf05070 */
[----:B------:R-:W-:Y:S02]  /*44c0*/  SHF.L.U32 R4, R11, 0x1f, RZ ;  /* 0x0000001f0b047819 */ /* 0x000fe400000006ff */
[----:B------:R-:W-:Y:S01]  /*44d0*/  ISETP.NE.AND.EX P0, PT, RZ, UR29, PT, P0 ;  /* 0x0000001dff007c0c */ /* 0x000fe2000bf05300 */
[----:B------:R-:W4:Y:S01]  /*44e0*/  @!UP3 LDCU UR5, c[0x0][0xb0c] ;  /* 0x00016180ff05b7ac */ /* 0x000f220008000800 */
[----:B------:R-:W-:Y:S02]  /*44f0*/  USHF.L.U32 UR19, UR20, 0x6, URZ ;  /* 0x0000000614137899 */ /* 0x000fe400080006ff */
[----:B------:R-:W-:Y:S02]  /*4500*/  USHF.L.U32 UR18, UR26, 0x7, URZ ;  /* 0x000000071a127899 */ /* 0x000fe400080006ff */
[----:B---3--:R-:W-:Y:S07]  /*4510*/  UIMAD.WIDE.U32 UR6, UR14, UR8, URZ ;  /* 0x000000080e0672a5 */ /* 0x008fee000f8e00ff */
[----:B------:R-:W-:Y:S01]  /*4520*/  @!UP3 UMOV UR4, UR7 ;  /* 0x000000070004bc82 */ /* 0x000fe20008000000 */
[----:B----4-:R-:W-:Y:S02]  /*4530*/  @!UP3 UISETP.NE.AND UP0, UPT, UR5, 0x1, UPT ;  /* 0x000000010500b88c */ /* 0x010fe4000bf05270 */
[----:B------:R-:W-:Y:S02]  /*4540*/  @!UP3 USHF.R.U32.HI UR4, URZ, UR9, UR4 ;  /* 0x00000009ff04b299 */ /* 0x000fe40008011604 */
[----:B------:R-:W-:Y:S02]  /*4550*/  UIMAD.WIDE.U32 UR6, UR13, UR11, URZ ;  /* 0x0000000b0d0672a5 */ /* 0x000fe4000f8e00ff */
[----:B------:R-:W-:Y:S02]  /*4560*/  @!UP3 USEL UR8, UR14, UR4, !UP0 ;  /* 0x000000040e08b287 */ /* 0x000fe4000c000000 */
[----:B------:R-:W-:Y:S03]  /*4570*/  @!UP3 UISETP.NE.AND UP0, UPT, UR10, 0x1, UPT ;  /* 0x000000010a00b88c */ /* 0x000fe6000bf05270 */
[----:B------:R-:W-:Y:S02]  /*4580*/  @!UP3 UMOV UR6, UR7 ;  /* 0x000000070006bc82 */ /* 0x000fe40008000000 */
[----:B------:R-:W3:Y:S02]  /*4590*/  @!UP3 LDCU UR4, c[0x0][0xb20] ;  /* 0x00016400ff04b7ac */ /* 0x000ee40008000800 */
[----:B---3--:R-:W-:Y:S04]  /*45a0*/  @!UP3 USHF.R.U32.HI UR6, URZ, UR4, UR6 ;  /* 0x00000004ff06b299 */ /* 0x008fe80008011606 */
[----:B------:R-:W-:Y:S04]  /*45b0*/  @!UP3 USEL UR6, UR13, UR6, !UP0 ;  /* 0x000000060d06b287 */ /* 0x000fe8000c000000 */
[----:B------:R-:W-:Y:S02]  /*45c0*/  @!UP3 UIADD3 UR4, UPT, UPT, -UR8, UR6, URZ ;  /* 0x000000060804b290 */ /* 0x000fe4000fffe1ff */
[----:B------:R-:W-:Y:S02]  /*45d0*/  @!UP3 UIADD3 UR6, UPT, UPT, UR8, -UR6, URZ ;  /* 0x800000060806b290 */ /* 0x000fe4000fffe0ff */
[----:B------:R-:W-:Y:S02]  /*45e0*/  @!UP3 UIMAD UR14, UR4, UR5, UR14 ;  /* 0x00000005040eb2a4 */ /* 0x000fe4000f8e020e */
[----:B------:R-:W-:Y:S01]  /*45f0*/  @!UP3 UIMAD UR13, UR6, UR10, UR13 ;  /* 0x0000000a060db2a4 */ /* 0x000fe2000f8e020d */
[----:B------:R-:W-:Y:S11]  /*4600*/  BRA.U UP4, `(.L_x_78) ;  /* 0x0000000104107547 */ /* 0x000ff6000b800000 */
[----:B------:R-:W-:Y:S04]  /*4610*/  MOV R2, UR37 ;  /* 0x0000002500027c02 */ /* 0x000fe80008000f00 */
[----:B------:R-:W-:Y:S04]  /*4620*/  SHF.L.U32 R2, R2, 0x1f, RZ ;  /* 0x0000001f02027819 */ /* 0x000fe800000006ff */
[----:B------:R-:W3:Y:S02]  /*4630*/  SYNCS.PHASECHK.TRANS64.TRYWAIT P1, [UR21+0x78], R2 ;  /* 0x00007802ff0075a7 */ /* 0x000ee40008021115 */
[----:B---3--:R-:W-:Y:S05]  /*4640*/  @!P1 BRA `(.L_x_79) ;  /* 0x00000038006c9947 */ /* 0x008fea0003800000 */
.L_x_78:
[----:B------:R-:W-:Y:S05]  /*4650*/  BRA.U !UP6, `(.L_x_80) ;  /* 0x000000010e387547 */ /* 0x000fea000b800000 */
[----:B------:R-:W-:Y:S01]  /*4660*/  UPLOP3.LUT UP1, UPT, UPT, UPT, UP5, 0x80, 0x8 ;  /* 0x000000000008789c */ /* 0x000fe20003f2f050 */
[----:B--2---:R-:W-:Y:S01]  /*4670*/  HFMA2 R0, -RZ, RZ, 0, 5.9604644775390625e-08 ;  /* 0x00000001ff007431 */ /* 0x004fe200000001ff */
[----:B------:R-:W2:Y:S01]  /*4680*/  LDCU.64 UR8, c[0x0][0x358] ;  /* 0x00006b00ff0877ac */ /* 0x000ea20008000a00 */
[----:B------:R-:W-:Y:S03]  /*4690*/  IMAD.MOV.U32 R74, RZ, RZ, 0x1 ;  /* 0x00000001ff4a7424 */ /* 0x000fe600078e00ff */
[----:B------:R-:W-:Y:S05]  /*46a0*/  PLOP3.LUT P1, PT, PT, PT, UP1, 0x80, 0x8 ;  /* 0x000000000008781c */ /* 0x000fea0003f2f018 */
[----:B------:R-:W3:Y:S01]  /*46b0*/  @UP1 LDCU.64 UR4, c[0x0][0x888] ;  /* 0x00011100ff0417ac */ /* 0x000ee20008000a00 */
[----:B------:R-:W-:Y:S07]  /*46c0*/  @UP1 UIMAD UR6, UR36, UR28, URZ ;  /* 0x0000001c240612a4 */ /* 0x000fee000f8e02ff */
[----:B------:R-:W-:Y:S01]  /*46d0*/  @!P1 PRMT R74, R0, 0x7610, R74 ;  /* 0x00007610004a9816 */ /* 0x000fe2000000004a */
[----:B---3--:R-:W-:Y:S06]  /*46e0*/  @UP1 UIMAD.WIDE UR4, UR6, 0x4, UR4 ;  /* 0x00000004060418a5 */ /* 0x008fec000f8e0204 */
[----:B-----5:R-:W-:Y:S01]  /*46f0*/  IMAD.U32 R40, RZ, RZ, UR4 ;  /* 0x00000004ff287e24 */ /* 0x020fe2000f8e00ff */
[----:B------:R-:W-:Y:S04]  /*4700*/  MOV R41, UR5 ;  /* 0x0000000500297c02 */ /* 0x000fe80008000f00 */
[----:B------:R-:W3:Y:S01]  /*4710*/  @!UP1 LDCU UR4, c[0x0][0x880] ;  /* 0x00011000ff0497ac */ /* 0x000ee20008000800 */
[----:B--2---:R4:W5:Y:S02]  /*4720*/  @P1 LDG.E R40, desc[UR8][R40.64] ;  /* 0x0000000828281981 */ /* 0x004964000c1e1900 */
[----:B---34-:R-:W-:Y:S07]  /*4730*/  @!P1 IMAD.U32 R40, RZ, RZ, UR4 ;  /* 0x00000004ff289e24 */ /* 0x018fee000f8e00ff */
.L_x_80:
[----:B-----5:R-:W-:Y:S01]  /*4740*/  @!P0 ISETP.EQ.AND P2, PT, R40, RZ, PT ;  /* 0x000000ff2800820c */ /* 0x020fe20003f42270 */
[----:B------:R-:W-:Y:S01]  /*4750*/  @!UPT UIADD3 URZ, UPT, UPT, URZ, URZ, URZ ;  /* 0x000000fffffff290 */ /* 0x000fe2000fffe0ff */
[----:B------:R-:W-:Y:S11]  /*4760*/  @!P0 BRA `(.L_x_81) ;  /* 0x0000000000148947 */ /* 0x000ff60003800000 */
[----:B------:R-:W-:Y:S02]  /*4770*/  LOP3.LUT P0, RZ, R74, 0xff, RZ, 0xc0, !PT ;  /* 0x000000ff4aff7812 */ /* 0x000fe4000780c0ff */
[----:B------:R-:W-:Y:S04]  /*4780*/  PLOP3.LUT P2, PT, PT, PT, UP1, 0x80, 0x8 ;  /* 0x000000000008781c */ /* 0x000fe80003f4f018 */
[----:B------:R-:W-:Y:S07]  /*4790*/  PLOP3.LUT P2, PT, P2, PT, PT, 0x8, 0x80 ;  /* 0x000000000080781c */ /* 0x000fee000174e170 */
[----:B------:R-:W-:Y:S11]  /*47a0*/  @P0 ISETP.EQ.AND P2, PT, R40, RZ, PT ;  /* 0x000000ff2800020c */ /* 0x000ff60003f42270 */
[----:B------:R-:W-:Y:S02]  /*47b0*/  @!UPT UIADD3 URZ, UPT, UPT, URZ, URZ, URZ ;  /* 0x000000fffffff290 */ /* 0x000fe4000fffe0ff */
.L_x_81:
[----:B------:R-:W3:Y:S01]  /*47c0*/  SYNCS.PHASECHK.TRANS64.TRYWAIT P0, [UR21+0x60], R4 ;  /* 0x00006004ff0075a7 */ /* 0x000ee20008001115 */
[----:B------:R-:W-:Y:S04]  /*47d0*/  ELECT P1, URZ, PT ;  /* 0x0000000000ff782f */ /* 0x000fe80003820000 */
[----:B------:R-:W-:Y:S01]  /*47e0*/  PLOP3.LUT P1, PT, P2, P1, PT, 0xf2, 0x2f ;  /* 0x00000000002f781c */ /* 0x000fe20001723e72 */
[----:B------:R-:W-:Y:S01]  /*47f0*/  @!UPT UIADD3 URZ, UPT, UPT, URZ, URZ, URZ ;  /* 0x000000fffffff290 */ /* 0x000fe2000fffe0ff */
[----:B---3--:R-:W-:Y:S11]  /*4800*/  @!P0 BRA `(.L_x_82) ;  /* 0x0000003800148947 */ /* 0x008ff60003800000 */
.L_x_145:
[----:B--2---:R-:W-:Y:S01]  /*4810*/  @!P1 IADD3 R2, P0, PT, R12, 0x580, RZ ;  /* 0x000005800c029810 */ /* 0x004fe20007f1e0ff */
[----:B------:R-:W-:Y:S01]  /*4820*/  VOTEU.ALL UP0, P1 ;  /* 0x0000000000ff7886 */ /* 0x000fe20000800000 */
[----:B------:R-:W-:Y:S01]  /*4830*/  UMOV UR6, 0x0 ;  /* 0x0000000000067882 */ /* 0x000fe20000000000 */
[----:B------:R-:W-:Y:S01]  /*4840*/  UMOV UR7, 0x10000000 ;  /* 0x1000000000077882 */ /* 0x000fe20000000000 */
[----:B------:R-:W-:Y:S01]  /*4850*/  @!P1 R2UR UR5, R2 ;  /* 0x00000000020592ca */ /* 0x000fe200000e0000 */
[----:B------:R-:W-:Y:S01]  /*4860*/  @!P1 IMAD.X R0, RZ, RZ, R13, P0 ;  /* 0x000000ffff009224 */ /* 0x000fe200000e060d */
[----:B------:R-:W-:Y:S01]  /*4870*/  @!UP0 UIADD3 UR16, UPT, UPT, UR21, 0x200, URZ ;  /* 0x0000020015108890 */ /* 0x000fe2000fffe0ff */
[----:B------:R-:W-:Y:S01]  /*4880*/  VIADD R10, R10, 0x1 ;  /* 0x000000010a0a7836 */ /* 0x000fe20000000000 */
[----:B------:R-:W-:Y:S01]  /*4890*/  VOTEU.ALL UP0, P1 ;  /* 0x0000000000ff7886 */ /* 0x000fe20000800000 */
[----:B------:R-:W-:Y:S01]  /*48a0*/  UMOV UR20, UR36 ;  /* 0x0000002400147c82 */ /* 0x000fe20008000000 */
[----:B------:R-:W-:Y:S01]  /*48b0*/  @!P1 R2UR UR4, R0 ;  /* 0x00000000000492ca */ /* 0x000fe200000e0000 */
[----:B------:R-:W-:Y:S06]  /*48c0*/  @!P1 IMAD.MOV.U32 R0, RZ, RZ, 0x1000 ;  /* 0x00001000ff009424 */ /* 0x000fec00078e00ff */
[----:B------:R-:W-:Y:S06]  /*48d0*/  IMAD.U32 R6, RZ, RZ, UR5 ;  /* 0x00000005ff067e24 */ /* 0x000fec000f8e00ff */
[----:B------:R-:W-:Y:S01]  /*48e0*/  IMAD.U32 R7, RZ, RZ, UR4 ;  /* 0x00000004ff077e24 */ /* 0x000fe2000f8e00ff */
[----:B------:R-:W-:Y:S04]  /*48f0*/  @!P1 R2UR UR4, R6 ;  /* 0x00000000060492ca */ /* 0x000fe800000e0000 */
[----:B------:R-:W-:Y:S11]  /*4900*/  @!P1 R2UR UR5, R7 ;  /* 0x00000000070592ca */ /* 0x000ff600000e0000 */
[----:B------:R-:W-:Y:S02]  /*4910*/  @!UPT UIADD3 URZ, UPT, UPT, URZ, URZ, URZ ;  /* 0x000000fffffff290 */ /* 0x000fe4000fffe0ff */
[----:B------:R2:W-:Y:S01]  /*4920*/  @!UP0 UTMALDG.3D [UR16], [UR4], desc[UR6] ;  /* 0x00000610040085b4 */ /* 0x0005e20008011000 */
[----:B------:R3:W-:Y:S01]  /*4930*/  @!P1 SYNCS.ARRIVE.TRANS64.RED.A0TR RZ, [UR21+0x50], R0 ;  /* 0x00005000ffff99a7 */ /* 0x0007e20008300415 */
[----:B--2---:R-:W-:Y:S09]  /*4940*/  UPRMT UR4, UR45, 0x654, UR17 ;  /* 0x000006542d047896 */ /* 0x004ff20008000011 */
[----:B------:R-:W-:Y:S01]  /*4950*/  SYNCS.ARRIVE.TRANS64.RED.A1T0 RZ, [UR4], RZ ;  /* 0x000000ffffff79a7 */ /* 0x000fe20008100404 */
[----:B------:R-:W2:Y:S02]  /*4960*/  SYNCS.PHASECHK.TRANS64.TRYWAIT P0, [UR21+0x68], R4 ;  /* 0x00006804ff0075a7 */ /* 0x000ea40008001115 */
[----:B--23--:R-:W-:Y:S05]  /*4970*/  @!P0 BRA `(.L_x_83) ;  /* 0x0000003400d08947 */ /* 0x00cfea0003800000 */
.L_x_147:
[----:B------:R-:W-:Y:S01]  /*4980*/  @!P1 IADD3 R2, P0, PT, R12, 0x580, RZ ;  /* 0x000005800c029810 */ /* 0x000fe20007f1e0ff */
[----:B------:R-:W-:Y:S01]  /*4990*/  VOTEU.ALL UP0, P1 ;  /* 0x0000000000ff7886 */ /* 0x000fe20000800000 */
[----:B------:R-:W-:Y:S01]  /*49a0*/  UMOV UR6, 0x0 ;  /* 0x0000000000067882 */ /* 0x000fe20000000000 */
[----:B------:R-:W-:Y:S01]  /*49b0*/  UMOV UR7, 0x10000000 ;  /* 0x1000000000077882 */ /* 0x000fe20000000000 */
[----:B------:R-:W-:Y:S01]  /*49c0*/  @!P1 R2UR UR5, R2 ;  /* 0x00000000020592ca */ /* 0x000fe200000e0000 */
[----:B--2---:R-:W-:Y:S01]  /*49d0*/  @!P1 IMAD.X R0, RZ, RZ, R13, P0 ;  /* 0x000000ffff009224 */ /* 0x004fe200000e060d */
[----:B------:R-:W-:Y:S01]  /*49e0*/  @!UP0 UIADD3 UR10, UPT, UPT, UR18, 0x40, URZ ;  /* 0x00000040120a8890 */ /* 0x000fe2000fffe0ff */
[----:B------:R-:W-:Y:S01]  /*49f0*/  R2UR UR16, R76 ;  /* 0x000000004c1072ca */ /* 0x000fe200000e0000 */
[----:B------:R-:W-:Y:S01]  /*4a00*/  @!UP0 UIADD3 UR8, UPT, UPT, UR21, 0x1200, URZ ;  /* 0x0000120015088890 */ /* 0x000fe2000fffe0ff */
[----:B------:R-:W-:Y:S01]  /*4a10*/  ISETP.NE.AND P0, PT, R10, 0x2, PT ;  /* 0x000000020a00780c */ /* 0x000fe20003f05270 */
[----:B------:R-:W-:Y:S01]  /*4a20*/  @!UP0 UIADD3 UR9, UPT, UPT, UR21, 0x58, URZ ;  /* 0x0000005815098890 */ /* 0x000fe2000fffe0ff */
[----:B------:R-:W-:Y:S01]  /*4a30*/  @!P1 R2UR UR4, R0 ;  /* 0x00000000000492ca */ /* 0x000fe200000e0000 */
[----:B------:R-:W-:Y:S01]  /*4a40*/  VOTEU.ALL UP0, P1 ;  /* 0x0000000000ff7886 */ /* 0x000fe20000800000 */
[----:B------:R-:W-:Y:S01]  /*4a50*/  UMOV UR11, UR19 ;  /* 0x00000013000b7c82 */ /* 0x000fe20008000000 */
[----:B------:R-:W-:Y:S01]  /*4a60*/  UMOV UR12, UR36 ;  /* 0x00000024000c7c82 */ /* 0x000fe20008000000 */
[----:B------:R-:W-:Y:S01]  /*4a70*/  SEL R0, RZ, 0x1, P0 ;  /* 0x00000001ff007807 */ /* 0x000fe20000000000 */
[----:B------:R-:W-:Y:S01]  /*4a80*/  UIADD3 UR26, UPT, UPT, UR13, UR63, URZ ;  /* 0x0000003f0d1a7290 */ /* 0x000fe2000fffe0ff */
[----:B------:R-:W-:Y:S01]  /*4a90*/  IMAD.U32 R4, RZ, RZ, UR5 ;  /* 0x00000005ff047e24 */ /* 0x000fe2000f8e00ff */
[----:B------:R-:W-:Y:S01]  /*4aa0*/  LOP3.LUT R11, R11, 0x1, RZ, 0x3c, !PT ;  /* 0x000000010b0b7812 */ /* 0x000fe200078e3cff */
[----:B------:R-:W-:Y:S01]  /*4ab0*/  UMOV UR36, UR27 ;  /* 0x0000001b00247c82 */ /* 0x000fe20008000000 */
[----:B------:R-:W-:Y:S01]  /*4ac0*/  LOP3.LUT R9, R9, R0, RZ, 0x3c, !PT ;  /* 0x0000000009097212 */ /* 0x000fe200078e3cff */
[----:B------:R-:W-:Y:S01]  /*4ad0*/  UIADD3 UR20, UPT, UPT, UR14, UR16, URZ ;  /* 0x000000100e147290 */ /* 0x000fe2000fffe0ff */
[----:B------:R-:W-:Y:S01]  /*4ae0*/  SEL R10, R10, RZ, P0 ;  /* 0x000000ff0a0a7207 */ /* 0x000fe20000000000 */
[----:B------:R-:W-:Y:S01]  /*4af0*/  UPLOP3.LUT UP4, UPT, UPT, UPT, UPT, 0x80, 0x8 ;  /* 0x000000000008789c */ /* 0x000fe20003f8f070 */
[----:B------:R-:W-:Y:S01]  /*4b00*/  IMAD.U32 R5, RZ, RZ, UR4 ;  /* 0x00000004ff057e24 */ /* 0x000fe2000f8e00ff */
[----:B------:R-:W-:Y:S04]  /*4b10*/  @!P1 R2UR UR4, R4 ;  /* 0x00000000040492ca */ /* 0x000fe800000e0000 */
[----:B------:R-:W-:Y:S11]  /*4b20*/  @!P1 R2UR UR5, R5 ;  /* 0x00000000050592ca */ /* 0x000ff600000e0000 */
[----:B------:R-:W-:Y:S02]  /*4b30*/  @!UPT UIADD3 URZ, UPT, UPT, URZ, URZ, URZ ;  /* 0x000000fffffff290 */ /* 0x000fe4000fffe0ff */
[----:B------:R2:W-:Y:S01]  /*4b40*/  @!UP0 UTMALDG.3D [UR8], [UR4], desc[UR6] ;  /* 0x00000608040085b4 */ /* 0x0005e20008011000 */
[----:B------:R2:W-:Y:S01]  /*4b50*/  @!P1 SYNCS.ARRIVE.TRANS64.RED.A0TR RZ, [UR21+0x58], R3 ;  /* 0x00005803ffff99a7 */ /* 0x0005e20008300415 */
[----:B------:R-:W-:Y:S01]  /*4b60*/  SYNCS.ARRIVE.TRANS64.RED.A1T0 RZ, [UR38], RZ ;  /* 0x000000ffffff79a7 */ /* 0x000fe20008100426 */
[----:B------:R-:W-:Y:S05]  /*4b70*/  BRA.U UP2, `(.L_x_84) ;  /* 0xfffffff5020c7547 */ /* 0x000fea000b83ffff */
[----:B------:R-:W-:-:S04]  /*4b80*/  SHF.L.U32 R2, R11, 0x1f, RZ ;  /* 0x0000001f0b027819 */ /* 0x000fc800000006ff */
[----:B------:R-:W3:Y:S02]  /*4b90*/  SYNCS.PHASECHK.TRANS64.TRYWAIT P0, [UR21+0x60], R2 ;  /* 0x00006002ff0075a7 */ /* 0x000ee40008001115 */
[----:B---3--:R-:W-:Y:S05]  /*4ba0*/  @!P0 BRA `(.L_x_85) ;  /* 0x00000034005c8947 */ /* 0x008fea0003800000 */
.L_x_149:
[----:B---3--:R-:W-:-:S07]  /*4bb0*/  MOV R0, UR21 ;  /* 0x0000001500007c02 */ /* 0x008fce0008000f00 */
.L_x_86:
[----:B---3--:R-:W-:-:S04]  /*4bc0*/  SHF.L.U32 R2, R11, 0x1f, RZ ;  /* 0x0000001f0b027819 */ /* 0x008fc800000006ff */
[----:B------:R3:W4:Y:S03]  /*4bd0*/  SYNCS.PHASECHK.TRANS64.TRYWAIT P0, [R0+URZ+0x68], R2 ;  /* 0x00006802000075a7 */ /* 0x00072600080011ff */
[----:B----4-:R-:W-:Y:S05]  /*4be0*/  @!P0 NANOSLEEP.SYNCS 0x989680 ;  /* 0x009896800000895d */ /* 0x010fea0003900000 */
[----:B------:R-:W4:Y:S02]  /*4bf0*/  @!P0 SYNCS.PHASECHK.TRANS64 P0, [R0+URZ+0x68], R2 ;  /* 0x00006802000085a7 */ /* 0x000f2400080010ff */
[----:B-12-4-:R-:W-:Y:S05]  /*4c00*/  @P0 EXIT ;  /* 0x000000000000094d */ /* 0x016fea0003800000 */
[----:B------:R-:W-:Y:S05]  /*4c10*/  BRA `(.L_x_86) ;  /* 0xfffffffc00e87947 */ /* 0x000fea000383ffff */
.L_x_75:
[----:B------:R-:W-:-:S06]  /*4c20*/  UISETP.GE.AND UP0, UPT, UR18, 0x4, UPT ;  /* 0x000000041200788c */ /* 0x000fcc000bf06270 */
[----:B------:R-:W-:-:S13]  /*4c30*/  PLOP3.LUT P0, PT, PT, PT, UP0, 0x80, 0x8 ;  /* 0x000000000008781c */ /* 0x000fda0003f0f008 */
[----:B-1----:R-:W-:Y:S05]  /*4c40*/  @!P0 EXIT ;  /* 0x000000000000894d */ /* 0x002fea0003800000 */
[----:B------:R-:W-:Y:S01]  /*4c50*/  BAR.SYNC.DEFER_BLOCKING 0x6, 0xa0 ;  /* 0x0182800000007b1d */ /* 0x000fe20000010000 */
[C---:B------:R-:W-:Y:S01]  /*4c60*/  IMAD.SHL.U32 R7, R84.reuse, 0x40, RZ ;  /* 0x0000004054077824 */ /* 0x040fe200078e00ff */
[C---:B------:R-:W-:Y:S01]  /*4c70*/  LOP3.LUT R86, R84.reuse, 0x60, RZ, 0xc0, !PT ;  /* 0x0000006054567812 */ /* 0x040fe200078ec0ff */
[C---:B------:R-:W-:Y:S01]  /*4c80*/  IMAD.SHL.U32 R4, R84.reuse, 0x20, RZ ;  /* 0x0000002054047824 */ /* 0x040fe200078e00ff */
[----:B------:R-:W-:Y:S01]  /*4c90*/  CS2R R82, SRZ ;  /* 0x0000000000527805 */ /* 0x000fe2000001ff00 */
[C---:B------:R-:W-:Y:S01]  /*4ca0*/  IMAD.SHL.U32 R5, R84.reuse, 0x8, RZ ;  /* 0x0000000854057824 */ /* 0x040fe200078e00ff */
[----:B------:R-:W-:Y:S02]  /*4cb0*/  UMOV UR44, 0x400 ;  /* 0x00000400002c7882 */ /* 0x000fe40000000000 */
[----:B------:R-:W1:Y:S01]  /*4cc0*/  LDC.64 R72, c[0x0][0x8b0] ;  /* 0x00022c00ff487b82 */ /* 0x000e620000000a00 */
[----:B------:R-:W-:Y:S01]  /*4cd0*/  ULEA UR44, UR45, UR44, 0x18 ;  /* 0x0000002c2d2c7291 */ /* 0x000fe2000f8ec0ff */
[----:B------:R-:W-:Y:S01]  /*4ce0*/  LOP3.LUT R6, R7, 0x180, RZ, 0xc0, !PT ;  /* 0x0000018007067812 */ /* 0x000fe200078ec0ff */
[----:B------:R-:W-:Y:S01]  /*4cf0*/  IMAD.U32 R37, R84, 0x10000, RZ ;  /* 0x0001000054257824 */ /* 0x000fe200078e00ff */
[----:B------:R-:W-:Y:S01]  /*4d00*/  LOP3.LUT R4, R4, 0xc00, RZ, 0xc0, !PT ;  /* 0x00000c0004047812 */ /* 0x000fe200078ec0ff */
[----:B------:R-:W-:Y:S01]  /*4d10*/  UIADD3 UR4, UPT, UPT, UR44, 0x2200, URZ ;  /* 0x000022002c047890 */ /* 0x000fe2000fffe0ff */
[----:B------:R-:W-:Y:S01]  /*4d20*/  LOP3.LUT R5, R6, 0x30, R5, 0xf8, !PT ;  /* 0x0000003006057812 */ /* 0x000fe200078ef805 */
[----:B------:R-:W-:Y:S01]  /*4d30*/  IMAD.SHL.U32 R6, R84, 0x2, RZ ;  /* 0x0000000254067824 */ /* 0x000fe200078e00ff */
[----:B------:R-:W2:Y:S01]  /*4d40*/  LDC.64 R70, c[0x0][0x8a8] ;  /* 0x00022a00ff467b82 */ /* 0x000ea20000000a00 */
[----:B------:R-:W-:Y:S01]  /*4d50*/  LOP3.LUT R4, R4, 0x40, R7, 0xf8, !PT ;  /* 0x0000004004047812 */ /* 0x000fe200078ef807 */
[----:B------:R-:W-:Y:S01]  /*4d60*/  IMAD.MOV.U32 R36, RZ, RZ, RZ ;  /* 0x000000ffff247224 */ /* 0x000fe200078e00ff */
[----:B------:R-:W-:Y:S01]  /*4d70*/  LOP3.LUT R37, R37, 0x600000, RZ, 0xc0, !PT ;  /* 0x0060000025257812 */ /* 0x000fe200078ec0ff */
[----:B------:R-:W-:Y:S01]  /*4d80*/  IMAD.MOV.U32 R78, RZ, RZ, RZ ;  /* 0x000000ffff4e7224 */ /* 0x000fe200078e00ff */
[----:B------:R-:W-:-:S02]  /*4d90*/  LOP3.LUT R84, R84, 0x2, RZ, 0xc0, !PT ;  /* 0x0000000254547812 */ /* 0x000fc400078ec0ff */
[----:B------:R-:W-:Y:S02]  /*4da0*/  CS2R R80, SRZ ;  /* 0x0000000000507805 */ /* 0x000fe4000001ff00 */
[----:B------:R-:W-:Y:S01]  /*4db0*/  LOP3.LUT R5, R5, 0x20, R6, 0x78, !PT ;  /* 0x0000002005057812 */ /* 0x000fe200078e7806 */
[----:B------:R-:W-:Y:S01]  /*4dc0*/  IMAD.U32 R85, RZ, RZ, UR4 ;  /* 0x00000004ff557e24 */ /* 0x000fe2000f8e00ff */
[----:B------:R-:W3:Y:S01]  /*4dd0*/  LDS R0, [UR44+0x130] ;  /* 0x0001302cff007984 */ /* 0x000ee20008000800 */
[----:B------:R-:W-:Y:S01]  /*4de0*/  LOP3.LUT R4, R4, 0x200, R7, 0xf8, !PT ;  /* 0x0000020004047812 */ /* 0x000fe200078ef807 */
[----:B------:R-:W-:Y:S01]  /*4df0*/  IMAD.MOV R79, RZ, RZ, -R84 ;  /* 0x000000ffff4f7224 */ /* 0x000fe200078e0a54 */
[----:B------:R-:W4:Y:S02]  /*4e00*/  LDCU UR58, c[0x0][0x370] ;  /* 0x00006e00ff3a77ac */ /* 0x000f240008000800 */
[----:B------:R-:W-:Y:S01]  /*4e10*/  LOP3.LUT R69, R4, R5, RZ, 0xfc, !PT ;  /* 0x0000000504457212 */ /* 0x000fe200078efcff */
[----:B------:R-:W1:Y:S01]  /*4e20*/  LDCU UR43, c[0x0][0xb0c] ;  /* 0x00016180ff2b77ac */ /* 0x000e620008000800 */
[----:B------:R-:W1:Y:S01]  /*4e30*/  LDCU UR39, c[0x0][0xb30] ;  /* 0x00016600ff2777ac */ /* 0x000e620008000800 */
[----:B------:R-:W1:Y:S01]  /*4e40*/  LDCU.64 UR56, c[0x0][0x888] ;  /* 0x00011100ff3877ac */ /* 0x000e620008000a00 */
[----:B------:R-:W1:Y:S01]  /*4e50*/  LDCU.64 UR40, c[0x0][0xb28] ;  /* 0x00016500ff2877ac */ /* 0x000e620008000a00 */
[----:B------:R-:W1:Y:S01]  /*4e60*/  LDCU.64 UR60, c[0x0][0x890] ;  /* 0x00011200ff3c77ac */ /* 0x000e620008000a00 */
[----:B------:R-:W1:Y:S01]  /*4e70*/  LDCU.128 UR52, c[0x0][0xb10] ;  /* 0x00016200ff3477ac */ /* 0x000e620008000c00 */
[----:B------:R-:W1:Y:S01]  /*4e80*/  LDCU UR47, c[0x0][0x374] ;  /* 0x00006e80ff2f77ac */ /* 0x000e620008000800 */
[----:B------:R-:W-:Y:S01]  /*4e90*/  UIADD3 UR62, UPT, UPT, UR44, 0x200, URZ ;  /* 0x000002002c3e7890 */ /* 0x000fe2000fffe0ff */
[----:B-1234-:R-:W-:-:S11]  /*4ea0*/  IMAD.IADD R37, R0, 0x1, R37 ;  /* 0x0000000100257824 */ /* 0x01efd600078e0225 */
.L_x_112:
[----:B------:R-:W-:Y:S02]  /*4eb0*/  LEA R3, R78, UR44, 0x3 ;  /* 0x0000002c4e037c11 */ /* 0x000fe4000f8e18ff */
[----:B------:R-:W-:Y:S02]  /*4ec0*/  SHF.L.U32 R0, R82, 0x1f, RZ ;  /* 0x0000001f52007819 */ /* 0x000fe400000006ff */
[----:B-1----:R-:W-:Y:S02]  /*4ed0*/  LEA R4, R78, UR44, 0x4 ;  /* 0x0000002c4e047c11 */ /* 0x002fe4000f8e20ff */
[----:B------:R-:W1:Y:S02]  /*4ee0*/  SYNCS.PHASECHK.TRANS64.TRYWAIT P0, [R3+URZ+0x80], R0 ;  /* 0x00008000030075a7 */ /* 0x000e6400080011ff */
[----:B-1----:R-:W-:Y:S05]  /*4ef0*/  @!P0 BRA `(.L_x_87) ;  /* 0x0000003000a08947 */ /* 0x002fea0003800000 */
.L_x_150:
        /* <DEDUP_REMOVED lines=8> */
[----:B--2---:R-:W-:Y:S11]  /*4f80*/  LOP3.LUT P0, RZ, R6, 0x1, RZ, 0xc0, !PT ;  /* 0x0000000106ff7812 */ /* 0x004ff6000780c0ff */
[----:B------:R-:W-:Y:S02]  /*4f90*/  @!UPT UIADD3 URZ, UPT, UPT, URZ, URZ, URZ ;  /* 0x000000fffffff290 */ /* 0x000fe4000fffe0ff */
[----:B---3--:R-:W-:Y:S01]  /*4fa0*/  VOTEU.ANY UP1, P0 ;  /* 0x0000000000ff7886 */ /* 0x008fe20000020100 */
[----:B------:R-:W-:Y:S01]  /*4fb0*/  PLOP3.LUT P0, PT, PT, PT, UP1, 0x80, 0x8 ;  /* 0x000000000008781c */ /* 0x000fe20003f0f018 */
[----:B------:R-:W-:Y:S11]  /*4fc0*/  UP2UR UR46, UPR, URZ, 0x2 ;  /* 0x00000002ff2e7883 */ /* 0x000ff60008000000 */
[----:B------:R-:W-:Y:S01]  /*4fd0*/  @!UPT UIADD3 URZ, UPT, UPT, URZ, URZ, URZ ;  /* 0x000000fffffff290 */ /* 0x000fe2000fffe0ff */
[----:B-1----:R-:W-:Y:S02]  /*4fe0*/  @P0 SHF.R.U32.HI R0, RZ, 0x10, R5 ;  /* 0x00000010ff000819 */ /* 0x002fe40000011605 */
        /* <DEDUP_REMOVED lines=12> */
[----:B------:R-:W2:Y:S01]  /*50b0*/  LDCU UR12, c[0x0][0xb20] ;  /* 0x00016400ff0c77ac */ /* 0x000ea20008000800 */
[----:B------:R-:W-:Y:S02]  /*50c0*/  UIMAD.WIDE.U32 UR4, UR47, UR55, URZ ;  /* 0x000000372f0472a5 */ /* 0x000fe4000f8e00ff */
[----:B------:R-:W-:Y:S02]  /*50d0*/  UIMAD.WIDE.U32 UR6, UR58, UR52, URZ ;  /* 0x000000343a0672a5 */ /* 0x000fe4000f8e00ff */
[----:B------:R-:W-:Y:S02]  /*50e0*/  UISETP.NE.AND UP0, UPT, UR54, 0x1, UPT ;  /* 0x000000013600788c */ /* 0x000fe4000bf05270 */
[----:B------:R-:W-:Y:S02]  /*50f0*/  UIMAD.WIDE.U32 UR8, UR37, UR55, URZ ;  /* 0x00000037250872a5 */ /* 0x000fe4000f8e00ff */
[----:B------:R-:W-:Y:S02]  /*5100*/  UIMAD.WIDE.U32 UR10, UR38, UR52, URZ ;  /* 0x00000034260a72a5 */ /* 0x000fe4000f8e00ff */
[----:B------:R-:W-:Y:S02]  /*5110*/  UISETP.NE.AND UP1, UPT, UR43, 0x1, UPT ;  /* 0x000000012b00788c */ /* 0x000fe4000bf25270 */
[----:B------:R-:W-:Y:S01]  /*5120*/  UISETP.NE.AND UP2, UPT, UR42, 0x1, UPT ;  /* 0x000000012a00788c */ /* 0x000fe2000bf45270 */
[----:B------:R-:W-:Y:S02]  /*5130*/  UMOV UR4, UR5 ;  /* 0x0000000500047c82 */ /* 0x000fe40008000000 */
[----:B--2---:R-:W-:Y:S03]  /*5140*/  USHF.R.U32.HI UR5, URZ, UR12, UR4 ;  /* 0x0000000cff057299 */ /* 0x004fe60008011604 */
[----:B------:R-:W-:Y:S02]  /*5150*/  UMOV UR4, UR7 ;  /* 0x0000000700047c82 */ /* 0x000fe40008000000 */
[----:B------:R-:W-:Y:S02]  /*5160*/  USHF.R.U32.HI UR7, URZ, UR53, UR4 ;  /* 0x00000035ff077299 */ /* 0x000fe40008011604 */
[----:B------:R-:W-:Y:S02]  /*5170*/  USEL UR4, UR47, UR5, !UP0 ;  /* 0x000000052f047287 */ /* 0x000fe4000c000000 */
[----:B------:R-:W-:Y:S01]  /*5180*/  USEL UR7, UR58, UR7, !UP1 ;  /* 0x000000073a077287 */ /* 0x000fe2000c800000 */
[----:B------:R-:W-:Y:S01]  /*5190*/  UMOV UR5, UR9 ;  /* 0x0000000900057c82 */ /* 0x000fe20008000000 */
[----:B------:R-:W-:Y:S02]  /*51a0*/  UIMAD.WIDE.U32 UR8, UR4, UR40, URZ ;  /* 0x00000028040872a5 */ /* 0x000fe4000f8e00ff */
[----:B------:R-:W-:Y:S03]  /*51b0*/  USHF.R.U32.HI UR6, URZ, UR12, UR5 ;  /* 0x0000000cff067299 */ /* 0x000fe60008011605 */
[----:B------:R-:W-:Y:S01]  /*51c0*/  UMOV UR5, UR11 ;  /* 0x0000000b00057c82 */ /* 0x000fe20008000000 */
[----:B------:R-:W-:Y:S02]  /*51d0*/  UIMAD.WIDE.U32 UR10, UR7, UR40, URZ ;  /* 0x00000028070a72a5 */ /* 0x000fe4000f8e00ff */
[----:B------:R-:W-:Y:S02]  /*51e0*/  USHF.R.U32.HI UR12, URZ, UR53, UR5 ;  /* 0x00000035ff0c7299 */ /* 0x000fe40008011605 */
[----:B------:R-:W-:Y:S01]  /*51f0*/  USEL UR6, UR37, UR6, !UP0 ;  /* 0x0000000625067287 */ /* 0x000fe2000c000000 */
[----:B------:R-:W-:Y:S02]  /*5200*/  UMOV UR5, UR9 ;  /* 0x0000000900057c82 */ /* 0x000fe40008000000 */
[----:B------:R-:W-:Y:S01]  /*5210*/  UMOV UR10, UR11 ;  /* 0x0000000b000a7c82 */ /* 0x000fe20008000000 */
[----:B------:R-:W-:Y:S02]  /*5220*/  @UP2 USHF.R.U32.HI UR4, URZ, UR41, UR5 ;  /* 0x00000029ff042299 */ /* 0x000fe40008011605 */
[----:B------:R-:W-:Y:S02]  /*5230*/  @UP2 USHF.R.U32.HI UR7, URZ, UR41, UR10 ;  /* 0x00000029ff072299 */ /* 0x000fe4000801160a */
[----:B------:R-:W-:Y:S02]  /*5240*/  UIMAD UR4, UR42, UR4, URZ ;  /* 0x000000042a0472a4 */ /* 0x000fe4000f8e02ff */
[----:B------:R-:W-:Y:S02]  /*5250*/  UIMAD.WIDE.U32 UR10, UR6, UR40, URZ ;  /* 0x00000028060a72a5 */ /* 0x000fe4000f8e00ff */
[----:B------:R-:W-:Y:S02]  /*5260*/  USEL UR5, UR38, UR12, !UP1 ;  /* 0x0000000c26057287 */ /* 0x000fe4000c800000 */
[----:B------:R-:W-:Y:S02]  /*5270*/  UIMAD UR8, UR42, UR7, URZ ;  /* 0x000000072a0872a4 */ /* 0x000fe4000f8e02ff */
[----:B------:R-:W-:Y:S03]  /*5280*/  UISETP.GE.AND UP0, UPT, UR6, UR4, UPT ;  /* 0x000000040600728c */ /* 0x000fe6000bf06270 */
[----:B------:R-:W-:Y:S01]  /*5290*/  UMOV UR4, UR11 ;  /* 0x0000000b00047c82 */ /* 0x000fe20008000000 */
[----:B------:R-:W-:Y:S02]  /*52a0*/  UISETP.GE.OR UP0, UPT, UR5, UR8, UP0 ;  /* 0x000000080500728c */ /* 0x000fe40008706670 */
[----:B------:R-:W-:Y:S02]  /*52b0*/  USHF.R.U32.HI UR4, URZ, UR41, UR4 ;  /* 0x00000029ff047299 */ /* 0x000fe40008011604 */
[----:B------:R-:W-:Y:S02]  /*52c0*/  UIMAD.WIDE.U32 UR8, UR5, UR40, URZ ;  /* 0x00000028050872a5 */ /* 0x000fe4000f8e00ff */
[----:B------:R-:W-:Y:S02]  /*52d0*/  USEL UR11, UR6, UR4, !UP2 ;  /* 0x00000004060b7287 */ /* 0x000fe4000d000000 */
[----:B------:R-:W-:Y:S02]  /*52e0*/  UIADD3 UR8, UPT, UPT, -UR5, URZ, URZ ;  /* 0x000000ff05087290 */ /* 0x000fe4000fffe1ff */
[----:B------:R-:W-:Y:S01]  /*52f0*/  UIADD3 UR10, UPT, UPT, -UR11, URZ, URZ ;  /* 0x000000ff0b0a7290 */ /* 0x000fe2000fffe1ff */
[----:B------:R-:W-:Y:S01]  /*5300*/  @!UP0 UMOV UR4, UR9 ;  /* 0x0000000900048c82 */ /* 0x000fe20008000000 */
[----:B------:R-:W-:Y:S02]  /*5310*/  UIADD3 UR9, UPT, UPT, -UR6, URZ, URZ ;  /* 0x000000ff06097290 */ /* 0x000fe4000fffe1ff */
[----:B------:R-:W-:Y:S02]  /*5320*/  @!UP0 USHF.R.U32.HI UR4, URZ, UR41, UR4 ;  /* 0x00000029ff048299 */ /* 0x000fe40008011604 */
[----:B------:R-:W-:Y:S02]  /*5330*/  UIMAD UR10, UR42, UR10, UR6 ;  /* 0x0000000a2a0a72a4 */ /* 0x000fe4000f8e0206 */
[----:B------:R-:W-:Y:S04]  /*5340*/  @!UP0 USEL UR4, UR5, UR4, !UP2 ;  /* 0x0000000405048287 */ /* 0x000fe8000d000000 */
[----:B------:R-:W-:Y:S02]  /*5350*/  @!UP0 UIMAD UR10, UR7, UR10, UR4 ;  /* 0x0000000a070a82a4 */ /* 0x000fe4000f8e0204 */
[----:B------:R-:W-:Y:S02]  /*5360*/  @!UP0 UIADD3 UR11, UPT, UPT, UR11, -UR4, URZ ;  /* 0x800000040b0b8290 */ /* 0x000fe4000fffe0ff */
[----:B------:R-:W-:Y:S02]  /*5370*/  UIMAD UR7, UR43, UR8, UR38 ;  /* 0x000000082b0772a4 */ /* 0x000fe4000f8e0226 */
[----:B------:R-:W-:Y:S02]  /*5380*/  @!UP0 UIMAD UR6, UR11, UR42, UR5 ;  /* 0x0000002a0b0682a4 */ /* 0x000fe4000f8e0205 */
[----:B------:R-:W-:Y:S01]  /*5390*/  UIMAD UR4, UR54, UR9, UR37 ;  /* 0x00000009360472a4 */ /* 0x000fe2000f8e0225 */
[----:B------:R-:W-:Y:S02]  /*53a0*/  @!UP0 UMOV UR5, UR10 ;  /* 0x0000000a00058c82 */ /* 0x000fe40008000000 */
[----:B------:R-:W-:Y:S02]  /*53b0*/  UIMAD UR38, UR5, UR43, UR7 ;  /* 0x0000002b052672a4 */ /* 0x000fe4000f8e0207 */
[----:B------:R-:W-:Y:S11]  /*53c0*/  UIMAD UR37, UR6, UR54, UR4 ;  /* 0x00000036062572a4 */ /* 0x000ff6000f8e0204 */
[----:B------:R-:W-:Y:S01]  /*53d0*/  @!UPT UIADD3 URZ, UPT, UPT, URZ, URZ, URZ ;  /* 0x000000fffffff290 */ /* 0x000fe2000fffe0ff */
.L_x_88:
[----:B------:R-:W-:Y:S01]  /*53e0*/  UISETP.NE.AND UP0, UPT, UR39, 0x1, UPT ;  /* 0x000000012700788c */ /* 0x000fe2000bf05270 */
[----:B------:R-:W-:Y:S01]  /*53f0*/  IADD3 R78, PT, PT, R78, 0x1, RZ ;  /* 0x000000014e4e7810 */ /* 0x000fe20007ffe0ff */
[----:B------:R-:W-:Y:S02]  /*5400*/  USHF.L.U32 UR50, UR20, 0x6, URZ ;  /* 0x0000000614327899 */ /* 0x000fe400080006ff */
[----:B------:R-:W-:Y:S07]  /*5410*/  USHF.L.U32 UR49, UR26, 0x7, URZ ;  /* 0x000000071a317899 */ /* 0x000fee00080006ff */
[----:B------:R-:W2:Y:S01]  /*5420*/  @!UP0 LDCU.128 UR12, c[0x0][0xb10] ;  /* 0x00016200ff0c87ac */ /* 0x000ea20008000c00 */
[----:B------:R-:W3:Y:S01]  /*5430*/  @!UP0 LDCU UR5, c[0x0][0xb0c] ;  /* 0x00016180ff0587ac */ /* 0x000ee20008000800 */
[----:B------:R-:W4:Y:S01]  /*5440*/  @!UP0 LDCU UR10, c[0x0][0xb20] ;  /* 0x00016400ff0a87ac */ /* 0x000f220008000800 */
[----:B--2---:R-:W-:Y:S02]  /*5450*/  UIMAD.WIDE.U32 UR8, UR38, UR12, URZ ;  /* 0x0000000c260872a5 */ /* 0x004fe4000f8e00ff */
[----:B------:R-:W-:Y:S02]  /*5460*/  UIMAD.WIDE.U32 UR6, UR37, UR15, URZ ;  /* 0x0000000f250672a5 */ /* 0x000fe4000f8e00ff */
[----:B------:R-:W-:Y:S03]  /*5470*/  @!UP0 UISETP.NE.AND UP1, UPT, UR14, 0x1, UPT ;  /* 0x000000010e00888c */ /* 0x000fe6000bf25270 */
[----:B------:R-:W-:Y:S01]  /*5480*/  @!UP0 UMOV UR4, UR9 ;  /* 0x0000000900048c82 */ /* 0x000fe20008000000 */
[----:B---3--:R-:W-:Y:S02]  /*5490*/  @!UP0 UISETP.NE.AND UP2, UPT, UR5, 0x1, UPT ;  /* 0x000000010500888c */ /* 0x008fe4000bf45270 */
[----:B------:R-:W-:Y:S01]  /*54a0*/  @!UP0 USHF.R.U32.HI UR4, URZ, UR13, UR4 ;  /* 0x0000000dff048299 */ /* 0x000fe20008011604 */
[----:B------:R-:W-:Y:S02]  /*54b0*/  @!UP0 UMOV UR6, UR7 ;  /* 0x0000000700068c82 */ /* 0x000fe40008000000 */
[----:B----4-:R-:W-:Y:S02]  /*54c0*/  @!UP0 USHF.R.U32.HI UR6, URZ, UR10, UR6 ;  /* 0x0000000aff068299 */ /* 0x010fe40008011606 */
[----:B------:R-:W-:Y:S02]  /*54d0*/  @!UP0 USEL UR7, UR38, UR4, !UP2 ;  /* 0x0000000426078287 */ /* 0x000fe4000d000000 */
[----:B------:R-:W-:Y:S04]  /*54e0*/  @!UP0 USEL UR6, UR37, UR6, !UP1 ;  /* 0x0000000625068287 */ /* 0x000fe8000c800000 */
[----:B------:R-:W-:Y:S02]  /*54f0*/  @!UP0 UIADD3 UR4, UPT, UPT, -UR7, UR6, URZ ;  /* 0x0000000607048290 */ /* 0x000fe4000fffe1ff */
[----:B------:R-:W-:Y:S02]  /*5500*/  @!UP0 UIADD3 UR6, UPT, UPT, UR7, -UR6, URZ ;  /* 0x8000000607068290 */ /* 0x000fe4000fffe0ff */
[----:B------:R-:W-:Y:S02]  /*5510*/  @!UP0 UIMAD UR38, UR4, UR5, UR38 ;  /* 0x00000005042682a4 */ /* 0x000fe4000f8e0226 */
[----:B------:R-:W-:Y:S02]  /*5520*/  @!UP0 UIMAD UR37, UR6, UR14, UR37 ;  /* 0x0000000e062582a4 */ /* 0x000fe4000f8e0225 */
[----:B------:R-:W-:Y:S09]  /*5530*/  ULOP3.LUT UP0, URZ, UR62, 0x1b0, URZ, 0xc0, !UPT ;  /* 0x000001b03eff7892 */ /* 0x000ff2000f80c0ff */
[----:B------:R-:W-:Y:S05]  /*5540*/  BRA.U !UP0, `(.L_x_89) ;  /* 0x0000000108407547 */ /* 0x000fea000b800000 */
[----:B------:R-:W2:Y:S01]  /*5550*/  LDCU.64 UR8, c[0x4][0x80] ;  /* 0x01001000ff0877ac */ /* 0x000ea20008000a00 */
[----:B------:R-:W-:Y:S01]  /*5560*/  MOV R3, 0x0 ;  /* 0x0000000000037802 */ /* 0x000fe20000000f00 */
[----:B------:R-:W-:Y:S02]  /*5570*/  HFMA2 R12, -RZ, RZ, 0, 5.9604644775390625e-08 ;  /* 0x00000001ff0c7431 */ /* 0x000fe400000001ff */
[----:B------:R-:W-:Y:S02]  /*5580*/  IMAD.MOV.U32 R8, RZ, RZ, 0x70 ;  /* 0x00000070ff087424 */ /* 0x000fe400078e00ff */
[----:B------:R-:W-:Y:S01]  /*5590*/  IMAD.MOV.U32 R13, RZ, RZ, RZ ;  /* 0x000000ffff0d7224 */ /* 0x000fe200078e00ff */
[----:B------:R-:W3:Y:S01]  /*55a0*/  LDCU.64 UR6, c[0x4][0x88] ;  /* 0x01001100ff0677ac */ /* 0x000ee20008000a00 */
[----:B------:R-:W4:Y:S01]  /*55b0*/  LDC.64 R2, c[0x4][R3] ;  /* 0x0100000003027b82 */ /* 0x000f220000000a00 */
[----:B------:R-:W1:Y:S01]  /*55c0*/  LDCU.64 UR4, c[0x4][0x8] ;  /* 0x01000100ff0477ac */ /* 0x000e620008000a00 */
[----:B--2---:R-:W-:Y:S01]  /*55d0*/  MOV R5, UR9 ;  /* 0x0000000900057c02 */ /* 0x004fe20008000f00 */
[----:B------:R-:W-:Y:S01]  /*55e0*/  IMAD.U32 R4, RZ, RZ, UR8 ;  /* 0x00000008ff047e24 */ /* 0x000fe2000f8e00ff */
[----:B---3--:R-:W-:Y:S01]  /*55f0*/  MOV R7, UR7 ;  /* 0x0000000700077c02 */ /* 0x008fe20008000f00 */
[----:B------:R-:W-:Y:S01]  /*5600*/  IMAD.U32 R6, RZ, RZ, UR6 ;  /* 0x00000006ff067e24 */ /* 0x000fe2000f8e00ff */
[----:B-1----:R-:W-:Y:S01]  /*5610*/  MOV R11, UR5 ;  /* 0x00000005000b7c02 */ /* 0x002fe20008000f00 */
[----:B------:R-:W-:Y:S02]  /*5620*/  IMAD.U32 R10, RZ, RZ, UR4 ;  /* 0x00000004ff0a7e24 */ /* 0x000fe4000f8e00ff */
[----:B------:R-:W-:Y:S07]  /*5630*/  LEPC R20, `(.L_x_89) ;  /* 0x000000001014794e */ /* 0x000fee0000000000 */
[----:B----45:R-:W-:Y:S05]  /*5640*/  CALL.ABS.NOINC R2 ;  /* 0x0000000002007343 */ /* 0x030fea0003c00000 */
.L_x_89:
[----:B------:R-:W-:Y:S01]  /*5650*/  LOP3.LUT P0, RZ, R85, 0x1b0, RZ, 0xc0, !PT ;  /* 0x000001b055ff7812 */ /* 0x000fe2000780c0ff */
[----:B------:R-:W-:Y:S11]  /*5660*/  BSSY.RECONVERGENT B6, `(.L_x_90) ;  /* 0x0000013000067945 */ /* 0x000ff60003800200 */
[----:B------:R-:W-:Y:S01]  /*5670*/  @!UPT UIADD3 URZ, UPT, UPT, URZ, URZ, URZ ;  /* 0x000000fffffff290 */ /* 0x000fe2000fffe0ff */
[----:B------:R-:W-:Y:S05]  /*5680*/  @!P0 BRA `(.L_x_91) ;  /* 0x0000000000408947 */ /* 0x000fea0003800000 */
        /* <DEDUP_REMOVED lines=16> */
.L_x_91:
[----:B------:R-:W-:Y:S05]  /*5790*/  BSYNC.RECONVERGENT B6 ;  /* 0x0000000000067941 */ /* 0x000fea0003800200 */
.L_x_90:
[----:B------:R-:W-:Y:S01]  /*57a0*/  R2UR UR4, R77 ;  /* 0x000000004d0472ca */ /* 0x000fe200000e0000 */
[----:B------:R-:W-:Y:S01]  /*57b0*/  UISETP.NE.U32.AND UP0, UPT, UR60, URZ, UPT ;  /* 0x000000ff3c00728c */ /* 0x000fe2000bf05070 */
[----:B------:R-:W-:Y:S02]  /*57c0*/  ISETP.NE.U32.AND P4, PT, R72, RZ, PT ;  /* 0x000000ff4800720c */ /* 0x000fe40003f85070 */
[----:B------:R-:W-:Y:S01]  /*57d0*/  ISETP.NE.U32.AND P2, PT, RZ, UR56, PT ;  /* 0x00000038ff007c0c */ /* 0x000fe2000bf45070 */
[----:B------:R-:W-:Y:S01]  /*57e0*/  UISETP.NE.AND.EX UP1, UPT, UR61, URZ, UPT, UP0 ;  /* 0x000000ff3d00728c */ /* 0x000fe2000bf25300 */
[----:B------:R-:W-:Y:S01]  /*57f0*/  ISETP.NE.AND.EX P4, PT, R73, RZ, PT, P4 ;  /* 0x000000ff4900720c */ /* 0x000fe20003f85340 */
[----:B------:R-:W-:Y:S01]  /*5800*/  UPLOP3.LUT UP0, UPT, UPT, UPT, UPT, 0x40, 0x4 ;  /* 0x000000000004789c */ /* 0x000fe20003f0e870 */
[----:B------:R-:W-:Y:S05]  /*5810*/  ISETP.NE.AND.EX P2, PT, RZ, UR57, PT, P2 ;  /* 0x00000039ff007c0c */ /* 0x000fea000bf45320 */
[----:B------:R-:W-:Y:S06]  /*5820*/  UISETP.NE.AND UP2, UPT, UR4, URZ, UPT ;  /* 0x000000ff0400728c */ /* 0x000fec000bf45270 */
[----:B------:R-:W-:Y:S05]  /*5830*/  PLOP3.LUT P1, PT, PT, PT, UP2, 0x80, 0x8 ;  /* 0x000000000008781c */ /* 0x000fea0003f2f028 */
[----:B------:R-:W-:Y:S06]  /*5840*/  @UP2 UPLOP3.LUT UP0, UPT, UPT, UPT, UP1, 0x80, 0x8 ;  /* 0x000000000008289c */ /* 0x000fec0003f0f010 */
[----:B------:R-:W-:Y:S01]  /*5850*/  PLOP3.LUT P0, PT, PT, PT, UP0, 0x80, 0x8 ;  /* 0x000000000008781c */ /* 0x000fe20003f0f008 */
[----:B------:R-:W-:Y:S01]  /*5860*/  @!UPT UIADD3 URZ, UPT, UPT, URZ, URZ, URZ ;  /* 0x000000fffffff290 */ /* 0x000fe2000fffe0ff */
[----:B------:R-:W-:Y:S11]  /*5870*/  BRA.U !UP1, `(.L_x_92) ;  /* 0x00000001093c7547 */ /* 0x000ff6000b800000 */
[----:B------:R-:W-:Y:S01]  /*5880*/  UISETP.NE.U32.AND UP0, UPT, UR56, URZ, UPT ;  /* 0x000000ff3800728c */ /* 0x000fe2000bf05070 */
[----:B-1----:R-:W-:Y:S01]  /*5890*/  HFMA2 R0, -RZ, RZ, 0, 5.9604644775390625e-08 ;  /* 0x00000001ff007431 */ /* 0x002fe200000001ff */
[----:B------:R-:W1:Y:S01]  /*58a0*/  LDCU.64 UR8, c[0x0][0x358] ;  /* 0x00006b00ff0877ac */ /* 0x000e620008000a00 */
[----:B------:R-:W-:Y:S01]  /*58b0*/  IMAD.MOV.U32 R74, RZ, RZ, 0x1 ;  /* 0x00000001ff4a7424 */ /* 0x000fe200078e00ff */
[----:B------:R-:W-:Y:S06]  /*58c0*/  UISETP.NE.AND.EX UP0, UPT, UR57, URZ, UPT, UP0 ;  /* 0x000000ff3900728c */ /* 0x000fec000bf05300 */
[----:B------:R-:W-:Y:S05]  /*58d0*/  PLOP3.LUT P3, PT, PT, PT, UP0, 0x80, 0x8 ;  /* 0x000000000008781c */ /* 0x000fea0003f6f008 */
[----:B------:R-:W2:Y:S01]  /*58e0*/  @UP0 LDCU.64 UR4, c[0x0][0x888] ;  /* 0x00011100ff0407ac */ /* 0x000ea20008000a00 */
[----:B------:R-:W-:Y:S07]  /*58f0*/  @UP0 UIMAD UR6, UR36, UR60, URZ ;  /* 0x0000003c240602a4 */ /* 0x000fee000f8e02ff */
[----:B------:R-:W-:Y:S01]  /*5900*/  @!P3 PRMT R74, R0, 0x7610, R74 ;  /* 0x00007610004ab816 */ /* 0x000fe2000000004a */
[----:B--2---:R-:W-:Y:S06]  /*5910*/  @UP0 UIMAD.WIDE UR4, UR6, 0x4, UR4 ;  /* 0x00000004060408a5 */ /* 0x004fec000f8e0204 */
[----:B-----5:R-:W-:Y:S01]  /*5920*/  IMAD.U32 R40, RZ, RZ, UR4 ;  /* 0x00000004ff287e24 */ /* 0x020fe2000f8e00ff */
[----:B------:R-:W-:Y:S04]  /*5930*/  MOV R41, UR5 ;  /* 0x0000000500297c02 */ /* 0x000fe80008000f00 */
[----:B------:R-:W2:Y:S01]  /*5940*/  @!UP0 LDCU UR4, c[0x0][0x880] ;  /* 0x00011000ff0487ac */ /* 0x000ea20008000800 */
[----:B-1----:R3:W5:Y:S02]  /*5950*/  @P3 LDG.E R40, desc[UR8][R40.64] ;  /* 0x0000000828283981 */ /* 0x002764000c1e1900 */
[----:B--23--:R-:W-:Y:S02]  /*5960*/  @!P3 IMAD.U32 R40, RZ, RZ, UR4 ;  /* 0x00000004ff28be24 */ /* 0x00cfe4000f8e00ff */
.L_x_92:
[----:B------:R-:W-:Y:S05]  /*5970*/  @!P4 BRA `(.L_x_93) ;  /* 0x000000000024c947 */ /* 0x000fea0003800000 */
[----:B------:R-:W-:Y:S01]  /*5980*/  ISETP.NE.U32.AND P3, PT, R70, RZ, PT ;  /* 0x000000ff4600720c */ /* 0x000fe20003f65070 */
[----:B------:R-:W2:Y:S03]  /*5990*/  LDCU.64 UR4, c[0x0][0x358] ;  /* 0x00006b00ff0477ac */ /* 0x000ea60008000a00 */
[----:B------:R-:W-:Y:S11]  /*59a0*/  ISETP.NE.AND.EX P3, PT, R71, RZ, PT, P3 ;  /* 0x000000ff4700720c */ /* 0x000ff60003f65330 */
[----:B------:R-:W-:Y:S02]  /*59b0*/  @!UPT UIADD3 URZ, UPT, UPT, URZ, URZ, URZ ;  /* 0x000000fffffff290 */ /* 0x000fe4000fffe0ff */
[----:B------:R-:W3:Y:S01]  /*59c0*/  @P3 LDC.64 R2, c[0x0][0x8a8] ;  /* 0x00022a00ff023b82 */ /* 0x000ee20000000a00 */
[----:B-1----:R-:W-:Y:S04]  /*59d0*/  @P3 IMAD R0, R72, UR36, RZ ;  /* 0x0000002448003c24 */ /* 0x002fe8000f8e02ff */
[----:B---3--:R-:W-:Y:S05]  /*59e0*/  @P3 IMAD.WIDE R2, R0, 0x4, R2 ;  /* 0x0000000400023825 */ /* 0x008fea00078e0202 */
[----:B--2--5:R2:W5:Y:S02]  /*59f0*/  @P3 LDG.E R38, desc[UR4][R2.64] ;  /* 0x0000000402263981 */ /* 0x024564000c1e1900 */
[----:B--2---:R-:W3:Y:S02]  /*5a00*/  @!P3 LDC R38, c[0x0][0x8a0] ;  /* 0x00022800ff26bb82 */ /* 0x004ee40000000800 */
.L_x_93:
[----:B-----5:R-:W-:Y:S01]  /*5a10*/  ISETP.NE.AND P4, PT, R40, RZ, PT ;  /* 0x000000ff2800720c */ /* 0x020fe20003f85270 */
[----:B------:R-:W-:Y:S01]  /*5a20*/  BSSY B1, `(.L_x_94) ;  /* 0x0000042000017945 */ /* 0x000fe20003800000 */
[----:B------:R-:W-:Y:S01]  /*5a30*/  SEL R6, RZ, 0xffffffff, P2 ;  /* 0xffffffffff067807 */ /* 0x000fe20001000000 */
[----:B------:R-:W-:Y:S01]  /*5a40*/  IMAD.MOV.U32 R56, RZ, RZ, 0x1 ;  /* 0x00000001ff387424 */ /* 0x000fe200078e00ff */
[----:B------:R-:W-:Y:S02]  /*5a50*/  LOP3.LUT P3, RZ, R74, 0xff, RZ, 0xc0, !PT ;  /* 0x000000ff4aff7812 */ /* 0x000fe4000786c0ff */
[----:B------:R-:W-:Y:S02]  /*5a60*/  CS2R R46, SRZ ;  /* 0x00000000002e7805 */ /* 0x000fe4000001ff00 */
[----:B-1----:R-:W-:Y:S02]  /*5a70*/  @P1 SEL R0, RZ, 0xffffffff, P4 ;  /* 0xffffffffff001807 */ /* 0x002fe40002000000 */
[----:B------:R-:W-:Y:S02]  /*5a80*/  CS2R R44, SRZ ;  /* 0x00000000002c7805 */ /* 0x000fe4000001ff00 */
[----:B------:R-:W-:Y:S02]  /*5a90*/  LEA R3, R81, UR44, 0x3 ;  /* 0x0000002c51037c11 */ /* 0x000fe4000f8e18ff */
[----:B------:R-:W-:Y:S02]  /*5aa0*/  CS2R R50, SRZ ;  /* 0x0000000000327805 */ /* 0x000fe4000001ff00 */
[----:B------:R-:W-:Y:S02]  /*5ab0*/  @P0 SEL R0, R6, R0, !P3 ;  /* 0x0000000006000207 */ /* 0x000fe40005800000 */
[----:B------:R-:W-:Y:S02]  /*5ac0*/  CS2R R48, SRZ ;  /* 0x0000000000307805 */ /* 0x000fe4000001ff00 */
[----:B------:R-:W-:Y:S02]  /*5ad0*/  LEA R43, R36, UR44, 0x3 ;  /* 0x0000002c242b7c11 */ /* 0x000fe4000f8e18ff */
[----:B------:R-:W-:Y:S02]  /*5ae0*/  @P1 LOP3.LUT R0, R0, 0x1, RZ, 0xc0, !PT ;  /* 0x0000000100001812 */ /* 0x000fe400078ec0ff */
[----:B------:R-:W-:Y:S02]  /*5af0*/  SHF.L.U32 R4, R83, 0x1f, RZ ;  /* 0x0000001f53047819 */ /* 0x000fe400000006ff */
[----:B------:R-:W-:Y:S02]  /*5b00*/  ISETP.NE.U32.OR P6, PT, R0, 0x1, !P1 ;  /* 0x000000010000780c */ /* 0x000fe40004fc5470 */
[----:B------:R-:W-:Y:S02]  /*5b10*/  PLOP3.LUT P2, PT, PT, PT, UP1, 0x80, 0x8 ;  /* 0x000000000008781c */ /* 0x000fe40003f4f018 */
[----:B------:R-:W-:Y:S02]  /*5b20*/  LEA.HI R39, R36, R36, RZ, 0x1 ;  /* 0x0000002424277211 */ /* 0x000fe400078f08ff */
[----:B------:R-:W-:Y:S02]  /*5b30*/  SEL R5, RZ, 0xffffffff, P4 ;  /* 0xffffffffff057807 */ /* 0x000fe40002000000 */
[----:B------:R-:W-:Y:S05]  /*5b40*/  P2R R2, PR, RZ, 0x40 ;  /* 0x00000040ff027803 */ /* 0x000fea0000000000 */
[----:B------:R-:W-:Y:S02]  /*5b50*/  @P6 SHF.L.U32 R0, R80, 0x1f, RZ ;  /* 0x0000001f50006819 */ /* 0x000fe400000006ff */
[----:B------:R-:W-:Y:S02]  /*5b60*/  @P2 SEL R5, R6, R5, !P3 ;  /* 0x0000000506052207 */ /* 0x000fe40005800000 */
[----:B------:R1:W2:Y:S02]  /*5b70*/  @P6 SYNCS.PHASECHK.TRANS64.TRYWAIT P1, [R3+URZ+0x50], R0 ;  /* 0x00005000030065a7 */ /* 0x0002a400080211ff */
[----:B------:R-:W-:Y:S04]  /*5b80*/  LOP3.LUT R5, R5, 0x1, RZ, 0xc0, !PT ;  /* 0x0000000105057812 */ /* 0x000fe800078ec0ff */
[----:B------:R-:W-:Y:S04]  /*5b90*/  ISETP.NE.U32.AND P5, PT, R5, 0x1, PT ;  /* 0x000000010500780c */ /* 0x000fe80003fa5070 */
[----:B------:R-:W-:Y:S01]  /*5ba0*/  P2R R57, PR, RZ, 0x20 ;  /* 0x00000020ff397803 */ /* 0x000fe20000000000 */
[----:B------:R4:W3:Y:S01]  /*5bb0*/  SYNCS.PHASECHK.TRANS64.TRYWAIT P0, [R43+URZ+0xa0], R4 ;  /* 0x0000a0042b0075a7 */ /* 0x0008e200080011ff */
[C---:B-1----:R-:W-:Y:S01]  /*5bc0*/  IMAD.SHL.U32 R0, R39.reuse, 0x40, RZ ;  /* 0x0000004027007824 */ /* 0x042fe200078e00ff */
[----:B------:R-:W-:Y:S04]  /*5bd0*/  LOP3.LUT R39, R39, 0xffe, RZ, 0xc0, !PT ;  /* 0x00000ffe27277812 */ /* 0x000fe800078ec0ff */
[----:B------:R-:W-:Y:S01]  /*5be0*/  LOP3.LUT R0, R0, 0xffffff80, RZ, 0xc0, !PT ;  /* 0xffffff8000007812 */ /* 0x000fe200078ec0ff */
[----:B------:R-:W-:Y:S04]  /*5bf0*/  IMAD.IADD R39, R36, 0x1, -R39 ;  /* 0x0000000124277824 */ /* 0x000fe800078e0a27 */
[----:B------:R-:W-:Y:S04]  /*5c00*/  IMAD.IADD R0, R37, 0x1, R0 ;  /* 0x0000000125007824 */ /* 0x000fe800078e0200 */
[----:B------:R-:W-:Y:S01]  /*5c10*/  IMAD R39, R39, 0x100000, R0 ;  /* 0x0010000027277824 */ /* 0x000fe200078e0200 */
[----:B--2---:R-:W-:Y:S01]  /*5c20*/  @P6 SEL R56, RZ, 0x1, !P1 ;  /* 0x00000001ff386807 */ /* 0x004fe20004800000 */
[----:B----4-:R-:W-:Y:S06]  /*5c30*/  @!P6 BRA `(.L_x_95) ;  /* 0x000000000080e947 */ /* 0x010fec0003800000 */
[----:B------:R-:W-:Y:S01]  /*5c40*/  @P5 IMAD R6, R81, 0x1000, R69 ;  /* 0x0000100051065824 */ /* 0x000fe200078e0245 */
[----:B------:R-:W-:Y:S01]  /*5c50*/  ISETP.NE.AND P1, PT, R56, RZ, PT ;  /* 0x000000ff3800720c */ /* 0x000fe20003f25270 */
[----:B------:R-:W-:Y:S01]  /*5c60*/  BSSY B0, `(.L_x_96) ;  /* 0x000000b000007945 */ /* 0x000fe20003800000 */
[----:B------:R-:W-:Y:S01]  /*5c70*/  CS2R R50, SRZ ;  /* 0x0000000000327805 */ /* 0x000fe2000001ff00 */
[----:B------:R-:W-:Y:S01]  /*5c80*/  @P5 VIADD R5, R6, UR44 ;  /* 0x0000002c06055c36 */ /* 0x000fe20008000000 */
[----:B------:R-:W-:Y:S02]  /*5c90*/  CS2R R48, SRZ ;  /* 0x0000000000307805 */ /* 0x000fe4000001ff00 */
[----:B------:R-:W-:Y:S02]  /*5ca0*/  CS2R R46, SRZ ;  /* 0x00000000002e7805 */ /* 0x000fe4000001ff00 */
[----:B------:R-:W-:Y:S01]  /*5cb0*/  CS2R R44, SRZ ;  /* 0x00000000002c7805 */ /* 0x000fe2000001ff00 */
[----:B------:R-:W-:Y:S04]  /*5cc0*/  @P5 IMAD R5, R84, -0x10, R5 ;  /* 0xfffffff054055824 */ /* 0x000fe800078e0205 */
[----:B------:R-:W-:Y:S05]  /*5cd0*/  @P1 BRA `(.L_x_97) ;  /* 0x00000000000c1947 */ /* 0x000fea0003800000 */
[----:B------:R-:W-:Y:S04]  /*5ce0*/  SHF.L.U32 R0, R80, 0x1f, RZ ;  /* 0x0000001f50007819 */ /* 0x000fe800000006ff */
[----:B------:R-:W1:Y:S02]  /*5cf0*/  SYNCS.PHASECHK.TRANS64.TRYWAIT P1, [R3+URZ+0x50], R0 ;  /* 0x00005000030075a7 */ /* 0x000e6400080211ff */
[----:B-1----:R-:W-:Y:S05]  /*5d00*/  @!P1 BRA `(.L_x_98) ;  /* 0x0000002400309947 */ /* 0x002fea0003800000 */
.L_x_97:
[----:B------:R-:W-:Y:S05]  /*5d10*/  BSYNC B0 ;  /* 0x0000000000007941 */ /* 0x000fea0003800000 */
.L_x_96:
[----:B------:R-:W-:Y:S01]  /*5d20*/  ISETP.NE.AND P1, PT, R57, RZ, PT ;  /* 0x000000ff3900720c */ /* 0x000fe20003f25270 */
[----:B-1----:R-:W-:Y:S02]  /*5d30*/  VIADD R3, R3, 0x60 ;  /* 0x0000006003037836 */ /* 0x002fe40000000000 */
[----:B------:R-:W-:Y:S02]  /*5d40*/  IMAD.U32 R0, RZ, RZ, UR45 ;  /* 0x0000002dff007e24 */ /* 0x000fe4000f8e00ff */
[----:B------:R-:W-:Y:S03]  /*5d50*/  VIADD R81, R81, 0x1 ;  /* 0x0000000151517836 */ /* 0x000fe60000000000 */
[----:B------:R-:W-:Y:S05]  /*5d60*/  PRMT R0, R0, 0x654, R3 ;  /* 0x0000065400007816 */ /* 0x000fea0000000003 */
[----:B------:R1:W2:Y:S04]  /*5d70*/  @P1 LDS.128 R48, [R6+UR44+0x200] ;  /* 0x0002002c06301984 */ /* 0x0002a80008000c00 */
[----:B------:R1:W4:Y:S01]  /*5d80*/  @P1 LDS.128 R44, [R5+0x210] ;  /* 0x00021000052c1984 */ /* 0x0003220000000c00 */
[C---:B------:R-:W-:Y:S01]  /*5d90*/  ISETP.NE.AND P1, PT, R81.reuse, 0x2, PT ;  /* 0x000000025100780c */ /* 0x040fe20003f25270 */
[----:B------:R-:W-:Y:S01]  /*5da0*/  @!PT LDS RZ, [RZ] ;  /* 0x00000000fffff984 */ /* 0x000fe20000000800 */
[----:B------:R-:W-:Y:S01]  /*5db0*/  @!PT LDS RZ, [RZ] ;  /* 0x00000000fffff984 */ /* 0x000fe20000000800 */
[----:B------:R-:W-:Y:S01]  /*5dc0*/  @!PT LDS RZ, [RZ] ;  /* 0x00000000fffff984 */ /* 0x000fe20000000800 */
[----:B------:R-:W-:Y:S01]  /*5dd0*/  @!PT LDS RZ, [RZ] ;  /* 0x00000000fffff984 */ /* 0x000fe20000000800 */
[----:B------:R5:W-:Y:S06]  /*5de0*/  MEMBAR.ALL.CTA ;  /* 0x0000000000007992 */ /* 0x000bec0000008000 */
[----:B-----5:R-:W5:Y:S01]  /*5df0*/  FENCE.VIEW.ASYNC.S ;  /* 0x00000000000073c6 */ /* 0x020f620000000000 */
[----:B------:R-:W-:Y:S01]  /*5e00*/  SEL R81, R81, RZ, P1 ;  /* 0x000000ff51517207 */ /* 0x000fe20000800000 */
[----:B-----5:R5:W-:Y:S02]  /*5e10*/  SYNCS.ARRIVE.TRANS64.RED.A1T0 RZ, [R0+URZ], RZ ;  /* 0x000000ff00ff79a7 */ /* 0x020be400081004ff */
[----:B-----5:R-:W-:Y:S04]  /*5e20*/  SEL R0, RZ, 0x1, P1 ;  /* 0x00000001ff007807 */ /* 0x020fe80000800000 */
[----:B-12---:R-:W-:Y:S02]  /*5e30*/  LOP3.LUT R80, R80, R0, RZ, 0x3c, !PT ;  /* 0x0000000050507212 */ /* 0x006fe400078e3cff */
.L_x_95:
[----:B------:R-:W-:Y:S05]  /*5e40*/  BSYNC B1 ;  /* 0x0000000000017941 */ /* 0x000fea0003800000 */
.L_x_94:
[----:B------:R-:W-:Y:S04]  /*5e50*/  SHF.R.U32.HI R0, RZ, 0x15, R39 ;  /* 0x00000015ff007819 */ /* 0x000fe80000011627 */
[----:B------:R-:W-:Y:S01]  /*5e60*/  LOP3.LUT P1, RZ, R0, 0x3, R75, 0x48, !PT ;  /* 0x0000000300ff7812 */ /* 0x000fe2000782484b */
[----:B------:R-:W-:Y:S01]  /*5e70*/  @!UPT UIADD3 URZ, UPT, UPT, URZ, URZ, URZ ;  /* 0x000000fffffff290 */ /* 0x000fe2000fffe0ff */
[----:B---3--:R-:W-:Y:S11]  /*5e80*/  @P0 BRA `(.L_x_99) ;  /* 0x0000000000080947 */ /* 0x008ff60003800000 */
[----:B------:R-:W1:Y:S02]  /*5e90*/  SYNCS.PHASECHK.TRANS64.TRYWAIT P0, [R43+URZ+0xa0], R4 ;  /* 0x0000a0042b0075a7 */ /* 0x000e6400080011ff */
[----:B-1----:R-:W-:Y:S05]  /*5ea0*/  @!P0 BRA `(.L_x_100) ;  /* 0x0000002000dc8947 */ /* 0x002fea0003800000 */
.L_x_99:
        /* <DEDUP_REMOVED lines=8> */
[----:B------:R-:W5:Y:S01]  /*5f30*/  LDCU.64 UR4, c[0x4][0x10] ;  /* 0x01000200ff0477ac */ /* 0x000f620008000a00 */
[----:B--2---:R-:W-:Y:S01]  /*5f40*/  MOV R5, UR9 ;  /* 0x0000000900057c02 */ /* 0x004fe20008000f00 */
[----:B-1----:R-:W-:Y:S01]  /*5f50*/  IMAD.U32 R4, RZ, RZ, UR8 ;  /* 0x00000008ff047e24 */ /* 0x002fe2000f8e00ff */
[----:B---3--:R-:W-:Y:S01]  /*5f60*/  MOV R7, UR7 ;  /* 0x0000000700077c02 */ /* 0x008fe20008000f00 */
[----:B------:R-:W-:Y:S01]  /*5f70*/  IMAD.U32 R6, RZ, RZ, UR6 ;  /* 0x00000006ff067e24 */ /* 0x000fe2000f8e00ff */
[----:B-----5:R-:W-:Y:S01]  /*5f80*/  MOV R11, UR5 ;  /* 0x00000005000b7c02 */ /* 0x020fe20008000f00 */
[----:B------:R-:W-:Y:S02]  /*5f90*/  IMAD.U32 R10, RZ, RZ, UR4 ;  /* 0x00000004ff0a7e24 */ /* 0x000fe4000f8e00ff */
[----:B------:R-:W-:Y:S07]  /*5fa0*/  LEPC R20, `(.L_x_101) ;  /* 0x000000001014794e */ /* 0x000fee0000000000 */
[----:B----4-:R-:W-:Y:S05]  /*5fb0*/  CALL.ABS.NOINC R14 ;  /* 0x000000000e007343 */ /* 0x010fea0003c00000 */
.L_x_101:
[----:B------:R-:W-:Y:S05]  /*5fc0*/  WARPSYNC.ALL ;  /* 0x0000000000007948 */ /* 0x000fea0003800000 */
[----:B------:R-:W-:Y:S01]  /*5fd0*/  R2UR UR4, R39 ;  /* 0x00000000270472ca */ /* 0x000fe200000e0000 */
[----:B------:R-:W-:Y:S01]  /*5fe0*/  BSSY.RECONVERGENT B0, `(.L_x_102) ;  /* 0x00000a0000007945 */ /* 0x000fe20003800200 */
[----:B------:R-:W-:Y:S02]  /*5ff0*/  ISETP.NE.AND P6, PT, R2, RZ, PT ;  /* 0x000000ff0200720c */ /* 0x000fe40003fc5270 */
[C---:B------:R-:W-:Y:S02]  /*6000*/  SHF.L.U32 R2, R48.reuse, 0x10, RZ ;  /* 0x0000001030027819 */ /* 0x040fe400000006ff */
[C---:B------:R-:W-:Y:S02]  /*6010*/  PRMT R3, R48.reuse, 0x8880, RZ ;  /* 0x0000888030037816 */ /* 0x040fe400000000ff */
[----:B------:R-:W-:Y:S02]  /*6020*/  SHF.L.U32 R41, R48, 0x8, RZ ;  /* 0x0000000830297819 */ /* 0x000fe400000006ff */
[----:B------:R-:W-:Y:S02]  /*6030*/  SHF.L.U32 R42, R49, 0x10, RZ ;  /* 0x00000010312a7819 */ /* 0x000fe400000006ff */
[----:B------:R-:W-:Y:S01]  /*6040*/  ISETP.NE.AND P0, PT, R86, RZ, PT ;  /* 0x000000ff5600720c */ /* 0x000fe20003f05270 */
[----:B-1----:R-:W-:Y:S01]  /*6050*/  LDTM.16dp32bit_t0_t15.x32 R4, tmem[UR4] ;  /* 0x00000004000479ee */ /* 0x002fe20008a80000 */
[----:B------:R-:W1:Y:S01]  /*6060*/  LDTM.16dp32bit_t16_t31.x32 R4, tmem[UR4+0x20] ;  /* 0x00002004000479ee */ /* 0x000e620008aa0000 */
[----:B------:R-:W-:Y:S01]  /*6070*/  SHF.R.S32.HI R42, RZ, 0x18, R42 ;  /* 0x00000018ff2a7819 */ /* 0x000fe2000001142a */
[C---:B-1----:R-:W-:Y:S01]  /*6080*/  IMAD R0, R38.reuse, R4, RZ ;  /* 0x0000000426007224 */ /* 0x042fe200078e02ff */
[----:B------:R-:W-:Y:S01]  /*6090*/  SHF.R.S32.HI R4, RZ, 0x18, R2 ;  /* 0x00000018ff047819 */ /* 0x000fe20000011402 */
[C---:B------:R-:W-:Y:S01]  /*60a0*/  IMAD R2, R38.reuse, R5, RZ ;  /* 0x0000000526027224 */ /* 0x040fe200078e02ff */
[----:B------:R-:W-:Y:S01]  /*60b0*/  SHF.R.S32.HI R5, RZ, 0x18, R41 ;  /* 0x00000018ff057819 */ /* 0x000fe20000011429 */
[----:B------:R-:W-:Y:S01]  /*60c0*/  IMAD R0, R3, R40, R0 ;  /* 0x0000002803007224 */ /* 0x000fe200078e0200 */
[----:B------:R-:W-:Y:S01]  /*60d0*/  PRMT R41, R49, 0x8880, RZ ;  /* 0x0000888031297816 */ /* 0x000fe200000000ff */
[----:B------:R-:W-:Y:S02]  /*60e0*/  IMAD R3, R38, R6, RZ ;  /* 0x0000000626037224 */ /* 0x000fe400078e02ff */
[-C--:B------:R-:W-:Y:S01]  /*60f0*/  IMAD R2, R4, R40.reuse, R2 ;  /* 0x0000002804027224 */ /* 0x080fe200078e0202 */
[----:B------:R-:W-:Y:S01]  /*6100*/  SHF.R.S32.HI R4, RZ, 0x18, R48 ;  /* 0x00000018ff047819 */ /* 0x000fe20000011430 */
[----:B------:R-:W-:Y:S02]  /*6110*/  IMAD R7, R38, R7, RZ ;  /* 0x0000000726077224 */ /* 0x000fe400078e02ff */
[-C--:B------:R-:W-:Y:S02]  /*6120*/  IMAD R3, R5, R40.reuse, R3 ;  /* 0x0000002805037224 */ /* 0x080fe400078e0203 */
[----:B------:R-:W-:Y:S02]  /*6130*/  IMAD R7, R4, R40, R7 ;  /* 0x0000002804077224 */ /* 0x000fe400078e0207 */
[C---:B------:R-:W-:Y:S02]  /*6140*/  IMAD R6, R38.reuse, R11, RZ ;  /* 0x0000000b26067224 */ /* 0x040fe400078e02ff */
[C---:B------:R-:W-:Y:S01]  /*6150*/  IMAD R11, R38.reuse, R16, RZ ;  /* 0x00000010260b7224 */ /* 0x040fe200078e02ff */
[----:B------:R-:W-:Y:S01]  /*6160*/  I2IP.S8.S32.SAT R52, R7, R3, RZ ;  /* 0x0000000307347239 */ /* 0x000fe200000014ff */
[C---:B------:R-:W-:Y:S02]  /*6170*/  IMAD R16, R38.reuse, R21, RZ ;  /* 0x0000001526107224 */ /* 0x040fe400078e02ff */
[----:B------:R-:W-:Y:S01]  /*6180*/  IMAD R21, R38, R26, RZ ;  /* 0x0000001a26157224 */ /* 0x000fe200078e02ff */
[----:B------:R-:W-:Y:S01]  /*6190*/  I2IP.S8.S32.SAT R52, R2, R0, R52 ;  /* 0x0000000002347239 */ /* 0x000fe20000001434 */
[C---:B------:R-:W-:Y:S01]  /*61a0*/  IMAD R26, R38.reuse, R31, RZ ;  /* 0x0000001f261a7224 */ /* 0x040fe200078e02ff */
[----:B------:R-:W-:Y:S01]  /*61b0*/  SHF.R.S32.HI R2, RZ, 0x18, R49 ;  /* 0x00000018ff027819 */ /* 0x000fe20000011431 */
[C---:B------:R-:W-:Y:S02]  /*61c0*/  IMAD R3, R38.reuse, R8, RZ ;  /* 0x0000000826037224 */ /* 0x040fe400078e02ff */
[----:B------:R-:W-:Y:S02]  /*61d0*/  IMAD.SHL.U32 R31, R49, 0x100, RZ ;  /* 0x00000100311f7824 */ /* 0x000fe400078e00ff */
[C---:B------:R-:W-:Y:S02]  /*61e0*/  IMAD R8, R38.reuse, R13, RZ ;  /* 0x0000000d26087224 */ /* 0x040fe400078e02ff */
[C---:B------:R-:W-:Y:S01]  /*61f0*/  IMAD R13, R38.reuse, R18, RZ ;  /* 0x00000012260d7224 */ /* 0x040fe200078e02ff */
[----:B------:R-:W-:Y:S01]  /*6200*/  SHF.R.S32.HI R0, RZ, 0x18, R31 ;  /* 0x00000018ff007819 */ /* 0x000fe2000001141f */
[----:B------:R-:W-:Y:S01]  /*6210*/  IMAD R18, R38, R23, RZ ;  /* 0x0000001726127224 */ /* 0x000fe200078e02ff */
[----:B------:R-:W-:Y:S01]  /*6220*/  SHF.L.U32 R31, R50, 0x10, RZ ;  /* 0x00000010321f7819 */ /* 0x000fe200000006ff */
[C---:B------:R-:W-:Y:S02]  /*6230*/  IMAD R4, R38.reuse, R9, RZ ;  /* 0x0000000926047224 */ /* 0x040fe400078e02ff */
[C---:B------:R-:W-:Y:S01]  /*6240*/  IMAD R23, R38.reuse, R28, RZ ;  /* 0x0000001c26177224 */ /* 0x040fe200078e02ff */
[----:B------:R-:W-:Y:S01]  /*6250*/  SHF.R.S32.HI R31, RZ, 0x18, R31 ;  /* 0x00000018ff1f7819 */ /* 0x000fe2000001141f */
[C---:B------:R-:W-:Y:S02]  /*6260*/  IMAD R7, R38.reuse, R12, RZ ;  /* 0x0000000c26077224 */ /* 0x040fe400078e02ff */
[----:B------:R-:W-:Y:S01]  /*6270*/  IMAD R28, R38, R33, RZ ;  /* 0x00000021261c7224 */ /* 0x000fe200078e02ff */
[----:B------:R-:W-:Y:S01]  /*6280*/  PRMT R33, R50, 0x8880, RZ ;  /* 0x0000888032217816 */ /* 0x000fe200000000ff */
[----:B------:R-:W-:Y:S02]  /*6290*/  IMAD R3, R41, R40, R3 ;  /* 0x0000002829037224 */ /* 0x000fe400078e0203 */
[C---:B------:R-:W-:Y:S02]  /*62a0*/  IMAD R12, R38.reuse, R17, RZ ;  /* 0x00000011260c7224 */ /* 0x040fe400078e02ff */
[C---:B------:R-:W-:Y:S02]  /*62b0*/  IMAD R5, R38.reuse, R10, RZ ;  /* 0x0000000a26057224 */ /* 0x040fe400078e02ff */
[----:B------:R-:W-:Y:S02]  /*62c0*/  IMAD R17, R38, R22, RZ ;  /* 0x0000001626117224 */ /* 0x000fe400078e02ff */
[----:B------:R-:W-:Y:S02]  /*62d0*/  IMAD R4, R42, R40, R4 ;  /* 0x000000282a047224 */ /* 0x000fe400078e0204 */
[C---:B------:R-:W-:Y:S02]  /*62e0*/  IMAD R22, R38.reuse, R27, RZ ;  /* 0x0000001b26167224 */ /* 0x040fe400078e02ff */
[----:B------:R-:W-:Y:S01]  /*62f0*/  IMAD R27, R38, R32, RZ ;  /* 0x00000020261b7224 */ /* 0x000fe200078e02ff */
[----:B------:R-:W-:Y:S01]  /*6300*/  SHF.L.U32 R32, R50, 0x8, RZ ;  /* 0x0000000832207819 */ /* 0x000fe200000006ff */
[-C--:B------:R-:W-:Y:S02]  /*6310*/  IMAD R5, R0, R40.reuse, R5 ;  /* 0x0000002800057224 */ /* 0x080fe400078e0205 */
[----:B------:R-:W-:Y:S01]  /*6320*/  IMAD.MOV.U32 R0, RZ, RZ, R33 ;  /* 0x000000ffff007224 */ /* 0x000fe200078e0021 */
[----:B------:R-:W-:Y:S01]  /*6330*/  SHF.R.S32.HI R32, RZ, 0x18, R32 ;  /* 0x00000018ff207819 */ /* 0x000fe20000011420 */
[-C--:B------:R-:W-:Y:S01]  /*6340*/  IMAD R6, R2, R40.reuse, R6 ;  /* 0x0000002802067224 */ /* 0x080fe200078e0206 */
[----:B------:R-:W-:Y:S01]  /*6350*/  SHF.R.S32.HI R2, RZ, 0x18, R50 ;  /* 0x00000018ff027819 */ /* 0x000fe20000011432 */
[----:B------:R-:W-:Y:S01]  /*6360*/  IMAD R7, R0, R40, R7 ;  /* 0x0000002800077224 */ /* 0x000fe200078e0207 */
[----:B------:R-:W-:Y:S01]  /*6370*/  PRMT R0, R51, 0x8880, RZ ;  /* 0x0000888033007816 */ /* 0x000fe200000000ff */
[----:B------:R-:W-:Y:S01]  /*6380*/  IMAD R9, R38, R14, RZ ;  /* 0x0000000e26097224 */ /* 0x000fe200078e02ff */
[----:B------:R-:W-:Y:S01]  /*6390*/  I2IP.S8.S32.SAT R6, R6, R5, RZ ;  /* 0x0000000506067239 */ /* 0x000fe200000014ff */
[-C--:B------:R-:W-:Y:S01]  /*63a0*/  IMAD R8, R31, R40.reuse, R8 ;  /* 0x000000281f087224 */ /* 0x080fe200078e0208 */
[C---:B------:R-:W-:Y:S01]  /*63b0*/  SHF.L.U32 R31, R51.reuse, 0x8, RZ ;  /* 0x00000008331f7819 */ /* 0x040fe200000006ff */
[----:B------:R-:W-:Y:S01]  /*63c0*/  IMAD R10, R38, R15, RZ ;  /* 0x0000000f260a7224 */ /* 0x000fe200078e02ff */
[----:B------:R-:W-:Y:S01]  /*63d0*/  I2IP.S8.S32.SAT R53, R4, R3, R6 ;  /* 0x0000000304357239 */ /* 0x000fe20000001406 */
[-C--:B------:R-:W-:Y:S01]  /*63e0*/  IMAD R9, R32, R40.reuse, R9 ;  /* 0x0000002820097224 */ /* 0x080fe200078e0209 */
[----:B------:R-:W-:Y:S01]  /*63f0*/  SHF.R.S32.HI R5, RZ, 0x18, R31 ;  /* 0x00000018ff057819 */ /* 0x000fe2000001141f */
[-C--:B------:R-:W-:Y:S01]  /*6400*/  IMAD R10, R2, R40.reuse, R10 ;  /* 0x00000028020a7224 */ /* 0x080fe200078e020a */
[----:B------:R-:W-:Y:S01]  /*6410*/  SHF.L.U32 R2, R51, 0x10, RZ ;  /* 0x0000001033027819 */ /* 0x000fe200000006ff */
[----:B------:R-:W-:Y:S01]  /*6420*/  IMAD R11, R0, R40, R11 ;  /* 0x00000028000b7224 */ /* 0x000fe200078e020b */
[----:B------:R-:W-:Y:S01]  /*6430*/  SHF.R.S32.HI R0, RZ, 0x18, R51 ;  /* 0x00000018ff007819 */ /* 0x000fe20000011433 */
[C---:B------:R-:W-:Y:S01]  /*6440*/  IMAD R15, R38.reuse, R20, RZ ;  /* 0x00000014260f7224 */ /* 0x040fe200078e02ff */
[----:B------:R-:W-:Y:S01]  /*6450*/  SHF.R.S32.HI R2, RZ, 0x18, R2 ;  /* 0x00000018ff027819 */ /* 0x000fe20000011402 */
[C---:B------:R-:W-:Y:S01]  /*6460*/  IMAD R14, R38.reuse, R19, RZ ;  /* 0x00000013260e7224 */ /* 0x040fe200078e02ff */
[C---:B----4-:R-:W-:Y:S01]  /*6470*/  SHF.L.U32 R4, R45.reuse, 0x10, RZ ;  /* 0x000000102d047819 */ /* 0x050fe200000006ff */
[----:B------:R-:W-:Y:S01]  /*6480*/  IMAD R19, R38, R24, RZ ;  /* 0x0000001826137224 */ /* 0x000fe200078e02ff */
[----:B------:R-:W-:Y:S01]  /*6490*/  PRMT R3, R45, 0x8880, RZ ;  /* 0x000088802d037816 */ /* 0x000fe200000000ff */
[-C--:B------:R-:W-:Y:S01]  /*64a0*/  IMAD R12, R2, R40.reuse, R12 ;  /* 0x00000028020c7224 */ /* 0x080fe200078e020c */
[----:B------:R-:W-:Y:S01]  /*64b0*/  PRMT R2, R44, 0x8880, RZ ;  /* 0x000088802c027816 */ /* 0x000fe200000000ff */
[-C--:B------:R-:W-:Y:S01]  /*64c0*/  IMAD R13, R5, R40.reuse, R13 ;  /* 0x00000028050d7224 */ /* 0x080fe200078e020d */
[----:B------:R-:W-:Y:S01]  /*64d0*/  SHF.R.S32.HI R4, RZ, 0x18, R4 ;  /* 0x00000018ff047819 */ /* 0x000fe20000011404 */
[----:B------:R-:W-:Y:S01]  /*64e0*/  IMAD R14, R0, R40, R14 ;  /* 0x00000028000e7224 */ /* 0x000fe200078e020e */
[----:B------:R-:W-:Y:S01]  /*64f0*/  MOV R0, R2 ;  /* 0x0000000200007202 */ /* 0x000fe20000000f00 */
[----:B------:R-:W-:Y:S01]  /*6500*/  IMAD.U32 R5, R44, 0x10000, RZ ;  /* 0x000100002c057824 */ /* 0x000fe200078e00ff */
[----:B------:R-:W-:Y:S01]  /*6510*/  I2IP.S8.S32.SAT R9, R10, R9, RZ ;  /* 0x000000090a097239 */ /* 0x000fe200000014ff */
[----:B------:R-:W-:Y:S01]  /*6520*/  IMAD R20, R38, R25, RZ ;  /* 0x0000001926147224 */ /* 0x000fe200078e02ff */
[----:B------:R-:W-:Y:S01]  /*6530*/  I2IP.S8.S32.SAT R13, R14, R13, RZ ;  /* 0x0000000d0e0d7239 */ /* 0x000fe200000014ff */
[----:B------:R-:W-:Y:S01]  /*6540*/  IMAD R15, R0, R40, R15 ;  /* 0x00000028000f7224 */ /* 0x000fe200078e020f */
[----:B------:R-:W-:Y:S01]  /*6550*/  SHF.R.S32.HI R2, RZ, 0x18, R5 ;  /* 0x00000018ff027819 */ /* 0x000fe20000011405 */
[----:B------:R-:W-:Y:S01]  /*6560*/  IMAD R24, R38, R29, RZ ;  /* 0x0000001d26187224 */ /* 0x000fe200078e02ff */
[----:B------:R-:W-:Y:S01]  /*6570*/  SHF.L.U32 R0, R44, 0x8, RZ ;  /* 0x000000082c007819 */ /* 0x000fe200000006ff */
[----:B------:R-:W-:Y:S01]  /*6580*/  IMAD R25, R38, R30, RZ ;  /* 0x0000001e26197224 */ /* 0x000fe200078e02ff */
[----:B------:R-:W-:Y:S01]  /*6590*/  I2IP.S8.S32.SAT R54, R8, R7, R9 ;  /* 0x0000000708367239 */ /* 0x000fe20000001409 */
[----:B------:R-:W-:Y:S01]  /*65a0*/  IMAD R16, R2, R40, R16 ;  /* 0x0000002802107224 */ /* 0x000fe200078e0210 */
[----:B------:R-:W-:Y:S01]  /*65b0*/  SHF.R.S32.HI R0, RZ, 0x18, R0 ;  /* 0x00000018ff007819 */ /* 0x000fe20000011400 */
[----:B------:R-:W-:Y:S01]  /*65c0*/  IMAD R29, R38, R34, RZ ;  /* 0x00000022261d7224 */ /* 0x000fe200078e02ff */
[----:B------:R-:W-:Y:S01]  /*65d0*/  SHF.R.S32.HI R2, RZ, 0x18, R44 ;  /* 0x00000018ff027819 */ /* 0x000fe2000001142c */
[----:B------:R-:W-:Y:S01]  /*65e0*/  IMAD.SHL.U32 R5, R45, 0x100, RZ ;  /* 0x000001002d057824 */ /* 0x000fe200078e00ff */
[----:B------:R-:W-:Y:S01]  /*65f0*/  I2IP.S8.S32.SAT R55, R12, R11, R13 ;  /* 0x0000000b0c377239 */ /* 0x000fe2000000140d */
[-C--:B------:R-:W-:Y:S02]  /*6600*/  IMAD R17, R0, R40.reuse, R17 ;  /* 0x0000002800117224 */ /* 0x080fe400078e0211 */
[-C--:B------:R-:W-:Y:S01]  /*6610*/  IMAD R18, R2, R40.reuse, R18 ;  /* 0x0000002802127224 */ /* 0x080fe200078e0212 */
[----:B------:R-:W-:Y:S01]  /*6620*/  SHF.R.S32.HI R0, RZ, 0x18, R5 ;  /* 0x00000018ff007819 */ /* 0x000fe20000011405 */
[-C--:B------:R-:W-:Y:S01]  /*6630*/  IMAD R19, R3, R40.reuse, R19 ;  /* 0x0000002803137224 */ /* 0x080fe200078e0213 */
[----:B------:R-:W-:Y:S01]  /*6640*/  SHF.R.S32.HI R2, RZ, 0x18, R45 ;  /* 0x00000018ff027819 */ /* 0x000fe2000001142d */
[-C--:B------:R-:W-:Y:S01]  /*6650*/  IMAD R20, R4, R40.reuse, R20 ;  /* 0x0000002804147224 */ /* 0x080fe200078e0214 */
[----:B------:R-:W-:Y:S01]  /*6660*/  SHF.L.U32 R4, R46, 0x10, RZ ;  /* 0x000000102e047819 */ /* 0x000fe200000006ff */
[-C--:B------:R-:W-:Y:S01]  /*6670*/  IMAD R21, R0, R40.reuse, R21 ;  /* 0x0000002800157224 */ /* 0x080fe200078e0215 */
[C---:B------:R-:W-:Y:S01]  /*6680*/  PRMT R0, R46.reuse, 0x8880, RZ ;  /* 0x000088802e007816 */ /* 0x040fe200000000ff */
[----:B------:R1:W-:Y:S01]  /*6690*/  STS.128 [R69+UR44+0x2200], R52 ;  /* 0x0022003445007988 */ /* 0x0003e20008000c2c */
[----:B------:R-:W-:Y:S01]  /*66a0*/  SHF.L.U32 R3, R46, 0x8, RZ ;  /* 0x000000082e037819 */ /* 0x000fe200000006ff */
[-C--:B------:R-:W-:Y:S01]  /*66b0*/  IMAD R22, R2, R40.reuse, R22 ;  /* 0x0000002802167224 */ /* 0x080fe200078e0216 */
[----:B------:R-:W-:Y:S01]  /*66c0*/  SHF.R.S32.HI R2, RZ, 0x18, R4 ;  /* 0x00000018ff027819 */ /* 0x000fe20000011404 */
[-C--:B------:R-:W-:Y:S01]  /*66d0*/  IMAD R23, R0, R40.reuse, R23 ;  /* 0x0000002800177224 */ /* 0x080fe200078e0217 */
[----:B------:R-:W-:Y:S01]  /*66e0*/  SHF.R.S32.HI R3, RZ, 0x18, R3 ;  /* 0x00000018ff037819 */ /* 0x000fe20000011403 */
[----:B------:R-:W-:Y:S01]  /*66f0*/  IMAD R30, R38, R35, RZ ;  /* 0x00000023261e7224 */ /* 0x000fe200078e02ff */
[----:B------:R-:W-:Y:S01]  /*6700*/  SHF.R.S32.HI R0, RZ, 0x18, R46 ;  /* 0x00000018ff007819 */ /* 0x000fe2000001142e */
[-C--:B------:R-:W-:Y:S01]  /*6710*/  IMAD R24, R2, R40.reuse, R24 ;  /* 0x0000002802187224 */ /* 0x080fe200078e0218 */
[----:B------:R-:W-:Y:S01]  /*6720*/  PRMT R2, R47, 0x8880, RZ ;  /* 0x000088802f027816 */ /* 0x000fe200000000ff */
[-C--:B------:R-:W-:Y:S01]  /*6730*/  IMAD R25, R3, R40.reuse, R25 ;  /* 0x0000002803197224 */ /* 0x080fe200078e0219 */
[C---:B------:R-:W-:Y:S01]  /*6740*/  SHF.L.U32 R3, R47.reuse, 0x10, RZ ;  /* 0x000000102f037819 */ /* 0x040fe200000006ff */
[----:B------:R-:W-:Y:S01]  /*6750*/  IMAD.SHL.U32 R4, R47, 0x100, RZ ;  /* 0x000001002f047824 */ /* 0x000fe200078e00ff */
[----:B------:R-:W-:Y:S01]  /*6760*/  SHF.R.S32.HI R5, RZ, 0x18, R47 ;  /* 0x00000018ff057819 */ /* 0x000fe2000001142f */
[-C--:B------:R-:W-:Y:S01]  /*6770*/  IMAD R26, R0, R40.reuse, R26 ;  /* 0x00000028001a7224 */ /* 0x080fe200078e021a */
[----:B------:R-:W-:Y:S01]  /*6780*/  SHF.R.S32.HI R3, RZ, 0x18, R3 ;  /* 0x00000018ff037819 */ /* 0x000fe20000011403 */
[-C--:B------:R-:W-:Y:S01]  /*6790*/  IMAD R27, R2, R40.reuse, R27 ;  /* 0x00000028021b7224 */ /* 0x080fe200078e021b */
[----:B------:R-:W-:Y:S02]  /*67a0*/  SHF.R.S32.HI R4, RZ, 0x18, R4 ;  /* 0x00000018ff047819 */ /* 0x000fe40000011404 */
[----:B------:R-:W-:Y:S01]  /*67b0*/  I2IP.S8.S32.SAT R17, R18, R17, RZ ;  /* 0x0000001112117239 */ /* 0x000fe200000014ff */
[-C--:B------:R-:W-:Y:S01]  /*67c0*/  IMAD R28, R3, R40.reuse, R28 ;  /* 0x00000028031c7224 */ /* 0x080fe200078e021c */
[----:B------:R-:W-:Y:S01]  /*67d0*/  I2IP.S8.S32.SAT R21, R22, R21, RZ ;  /* 0x0000001516157239 */ /* 0x000fe200000014ff */
[-C--:B------:R-:W-:Y:S01]  /*67e0*/  IMAD R29, R4, R40.reuse, R29 ;  /* 0x00000028041d7224 */ /* 0x080fe200078e021d */
[----:B------:R-:W-:Y:S01]  /*67f0*/  I2IP.S8.S32.SAT R16, R16, R15, R17 ;  /* 0x0000000f10107239 */ /* 0x000fe20000001411 */
[----:B------:R-:W-:Y:S01]  /*6800*/  IMAD R30, R5, R40, R30 ;  /* 0x00000028051e7224 */ /* 0x000fe200078e021e */
[----:B------:R-:W-:Y:S02]  /*6810*/  I2IP.S8.S32.SAT R17, R20, R19, R21 ;  /* 0x0000001314117239 */ /* 0x000fe40000001415 */
[----:B------:R-:W-:Y:S02]  /*6820*/  I2IP.S8.S32.SAT R18, R26, R25, RZ ;  /* 0x000000191a127239 */ /* 0x000fe400000014ff */
[----:B------:R-:W-:Y:S02]  /*6830*/  I2IP.S8.S32.SAT R19, R30, R29, RZ ;  /* 0x0000001d1e137239 */ /* 0x000fe400000014ff */
[----:B------:R-:W-:Y:S02]  /*6840*/  IADD3 R2, PT, PT, R69, UR44, RZ ;  /* 0x0000002c45027c10 */ /* 0x000fe4000fffe0ff */
[----:B------:R-:W-:Y:S02]  /*6850*/  SHF.L.U32 R0, R79, 0x4, RZ ;  /* 0x000000044f007819 */ /* 0x000fe400000006ff */
[----:B------:R-:W-:Y:S02]  /*6860*/  I2IP.S8.S32.SAT R18, R24, R23, R18 ;  /* 0x0000001718127239 */ /* 0x000fe40000001412 */
[----:B------:R-:W-:Y:S02]  /*6870*/  I2IP.S8.S32.SAT R19, R28, R27, R19 ;  /* 0x0000001b1c137239 */ /* 0x000fe40000001413 */
[----:B------:R-:W-:Y:S02]  /*6880*/  IADD3 R87, PT, PT, R2, R0, RZ ;  /* 0x0000000002577210 */ /* 0x000fe40007ffe0ff */
[----:B------:R-:W-:Y:S02]  /*6890*/  LEA R3, R81, UR44, 0x3 ;  /* 0x0000002c51037c11 */ /* 0x000fe4000f8e18ff */
[----:B------:R-:W-:Y:S01]  /*68a0*/  @P6 SHF.L.U32 R4, R80, 0x1f, RZ ;  /* 0x0000001f50046819 */ /* 0x000fe200000006ff */
[----:B------:R1:W-:Y:S01]  /*68b0*/  STS.128 [R87+0x2210], R16 ;  /* 0x0022101057007388 */ /* 0x0003e20000000c00 */
[----:B------:R-:W-:Y:S01]  /*68c0*/  @!PT LDS RZ, [RZ] ;  /* 0x00000000fffff984 */ /* 0x000fe20000000800 */
[----:B------:R-:W-:Y:S01]  /*68d0*/  @!PT LDS RZ, [RZ] ;  /* 0x00000000fffff984 */ /* 0x000fe20000000800 */
[----:B------:R-:W-:Y:S01]  /*68e0*/  @!PT LDS RZ, [RZ] ;  /* 0x00000000fffff984 */ /* 0x000fe20000000800 */
[----:B------:R-:W-:Y:S01]  /*68f0*/  @!PT LDS RZ, [RZ] ;  /* 0x00000000fffff984 */ /* 0x000fe20000000800 */
[----:B------:R2:W-:Y:S07]  /*6900*/  MEMBAR.ALL.CTA ;  /* 0x0000000000007992 */ /* 0x0005ee0000008000 */
[----:B--2---:R-:W2:Y:S02]  /*6910*/  FENCE.VIEW.ASYNC.S ;  /* 0x00000000000073c6 */ /* 0x004ea40000000000 */
[----:B--2---:R-:W-:Y:S06]  /*6920*/  BAR.SYNC.DEFER_BLOCKING 0x1, 0x80 ;  /* 0x0042000000007b1d */ /* 0x004fec0000010000 */
[----:B------:R-:W-:Y:S05]  /*6930*/  @P0 BRA `(.L_x_103) ;  /* 0x0000000000280947 */ /* 0x000fea0003800000 */
[----:B------:R-:W2:Y:S01]  /*6940*/  LDCU.64 UR6, c[0x0][0x348] ;  /* 0x00006900ff0677ac */ /* 0x000ea20008000a00 */
[----:B------:R-:W-:Y:S01]  /*6950*/  UIADD3 UR4, UPT, UPT, UR44, 0x2200, URZ ;  /* 0x000022002c047890 */ /* 0x000fe2000fffe0ff */
[----:B------:R-:W-:Y:S05]  /*6960*/  UMOV UR51, UR36 ;  /* 0x0000002400337c82 */ /* 0x000fea0008000000 */
[----:B------:R-:W-:Y:S04]  /*6970*/  MOV R85, UR4 ;  /* 0x0000000400557c02 */ /* 0x000fe80008000f00 */
[----:B------:R-:W-:Y:S01]  /*6980*/  R2UR UR48, R85 ;  /* 0x00000000553072ca */ /* 0x000fe200000e0000 */
[----:B--2---:R-:W-:Y:S04]  /*6990*/  UIADD3 UR4, UP0, UPT, UR6, 0x680, URZ ;  /* 0x0000068006047890 */ /* 0x004fe8000ff1e0ff */
[----:B------:R-:W-:Y:S09]  /*69a0*/  UIADD3.X UR5, UPT, UPT, URZ, UR7, URZ, UP0, !UPT ;  /* 0x00000007ff057290 */ /* 0x000ff200087fe4ff */
[----:B------:R2:W-:Y:S01]  /*69b0*/  UTMASTG.3D [UR48], [UR4] ;  /* 0x00000030040073b5 */ /* 0x0005e20008010000 */
[----:B------:R0:W-:Y:S01]  /*69c0*/  UTMACMDFLUSH ;  /* 0x00000000000079b7 */ /* 0x0001e20000000000 */
[----:B--2---:R-:W-:Y:S04]  /*69d0*/  DEPBAR.LE SB0, 0x1 ;  /* 0x000080400000791a */ /* 0x004fe80000000000 */
.L_x_103:
[----:B------:R-:W-:Y:S05]  /*69e0*/  BSYNC.RECONVERGENT B0 ;  /* 0x0000000000007941 */ /* 0x000fea0003800200 */
.L_x_102:
[----:B------:R-:W-:Y:S06]  /*69f0*/  BAR.SYNC.DEFER_BLOCKING 0x1, 0x80 ;  /* 0x0042000000007b1d */ /* 0x000fec0000010000 */
[----:B------:R-:W2:Y:S01]  /*6a00*/  @P6 SYNCS.PHASECHK.TRANS64.TRYWAIT P0, [R3+URZ+0x50], R4 ;  /* 0x00005004030065a7 */ /* 0x000ea200080011ff */
[----:B------:R-:W-:Y:S01]  /*6a10*/  BSSY B1, `(.L_x_104) ;  /* 0x000001f000017945 */ /* 0x000fe20003800000 */
[----:B--2---:R-:W-:Y:S03]  /*6a20*/  @P6 SEL R56, RZ, 0x1, !P0 ;  /* 0x00000001ff386807 */ /* 0x004fe60004000000 */
[----:B------:R-:W-:Y:S05]  /*6a30*/  @!P6 BRA `(.L_x_105) ;  /* 0x000000000070e947 */ /* 0x000fea0003800000 */
[----:B------:R-:W-:Y:S01]  /*6a40*/  ISETP.NE.AND P1, PT, R57, RZ, PT ;  /* 0x000000ff3900720c */ /* 0x000fe20003f25270 */
[----:B------:R-:W-:Y:S01]  /*6a50*/  BSSY B0, `(.L_x_106) ;  /* 0x0000008000007945 */ /* 0x000fe20003800000 */
[----:B------:R-:W-:Y:S11]  /*6a60*/  ISETP.NE.AND P0, PT, R56, RZ, PT ;  /* 0x000000ff3800720c */ /* 0x000ff60003f05270 */
[----:B------:R-:W-:Y:S04]  /*6a70*/  @P1 IMAD R2, R81, 0x1000, R2 ;  /* 0x0000100051021824 */ /* 0x000fe800078e0202 */
[----:B------:R-:W-:Y:S01]  /*6a80*/  @P1 IMAD.IADD R4, R0, 0x1, R2 ;  /* 0x0000000100041824 */ /* 0x000fe200078e0202 */
[----:B------:R-:W-:Y:S06]  /*6a90*/  @P0 BRA `(.L_x_107) ;  /* 0x00000000000c0947 */ /* 0x000fec0003800000 */
[----:B------:R-:W-:Y:S04]  /*6aa0*/  SHF.L.U32 R0, R80, 0x1f, RZ ;  /* 0x0000001f50007819 */ /* 0x000fe800000006ff */
[----:B------:R-:W2:Y:S02]  /*6ab0*/  SYNCS.PHASECHK.TRANS64.TRYWAIT P0, [R3+URZ+0x50], R0 ;  /* 0x00005000030075a7 */ /* 0x000ea400080011ff */
[----:B--2---:R-:W-:Y:S05]  /*6ac0*/  @!P0 BRA `(.L_x_108) ;  /* 0x0000001400e88947 */ /* 0x004fea0003800000 */
.L_x_107:
[----:B------:R-:W-:Y:S05]  /*6ad0*/  BSYNC B0 ;  /* 0x0000000000007941 */ /* 0x000fea0003800000 */
.L_x_106:
[----:B------:R-:W-:Y:S01]  /*6ae0*/  ISETP.NE.AND P0, PT, R57, RZ, PT ;  /* 0x000000ff3900720c */ /* 0x000fe20003f05270 */
[----:B--2---:R-:W-:Y:S02]  /*6af0*/  VIADD R3, R3, 0x60 ;  /* 0x0000006003037836 */ /* 0x004fe40000000000 */
[----:B------:R-:W-:Y:S02]  /*6b00*/  IMAD.U32 R0, RZ, RZ, UR45 ;  /* 0x0000002dff007e24 */ /* 0x000fe4000f8e00ff */
[----:B------:R-:W-:Y:S03]  /*6b10*/  VIADD R81, R81, 0x1 ;  /* 0x0000000151517836 */ /* 0x000fe60000000000 */
[----:B------:R-:W-:Y:S05]  /*6b20*/  PRMT R0, R0, 0x654, R3 ;  /* 0x0000065400007816 */ /* 0x000fea0000000003 */
[----:B------:R2:W3:Y:S04]  /*6b30*/  @P0 LDS.128 R48, [R2+0x200] ;  /* 0x0002000002300984 */ /* 0x0004e80000000c00 */
        /* <DEDUP_REMOVED lines=11> */
[----:B--23--:R-:W-:Y:S02]  /*6bf0*/  LOP3.LUT R80, R80, R0, RZ, 0x3c, !PT ;  /* 0x0000000050507212 */ /* 0x00cfe400078e3cff */
.L_x_105:
[----:B------:R-:W-:Y:S05]  /*6c00*/  BSYNC B1 ;  /* 0x0000000000017941 */ /* 0x000fea0003800000 */
.L_x_104:
[----:B------:R-:W-:Y:S05]  /*6c10*/  VIADD R0, R39, 0x40 ;  /* 0x0000004027007836 */ /* 0x000fea0000000000 */
[----:B------:R-:W-:Y:S04]  /*6c20*/  SHF.R.U32.HI R0, RZ, 0x15, R0 ;  /* 0x00000015ff007819 */ /* 0x000fe80000011600 */
[----:B------:R-:W-:Y:S11]  /*6c30*/  LOP3.LUT P0, RZ, R0, 0x3, R75, 0x48, !PT ;  /* 0x0000000300ff7812 */ /* 0x000ff6000780484b */
[----:B------:R-:W-:Y:S02]  /*6c40*/  @!UPT UIADD3 URZ, UPT, UPT, URZ, URZ, URZ ;  /* 0x000000fffffff290 */ /* 0x000fe4000fffe0ff */
[----:B------:R-:W-:Y:S05]  /*6c50*/  @!P0 BRA `(.L_x_109) ;  /* 0x0000000000408947 */ /* 0x000fea0003800000 */
[----:B------:R-:W2:Y:S01]  /*6c60*/  LDCU.64 UR8, c[0x4][0x70] ;  /* 0x01000e00ff0877ac */ /* 0x000ea20008000a00 */
[----:B------:R-:W-:Y:S01]  /*6c70*/  MOV R3, 0x0 ;  /* 0x0000000000037802 */ /* 0x000fe20000000f00 */
[----:B------:R-:W-:Y:S02]  /*6c80*/  HFMA2 R12, -RZ, RZ, 0, 5.9604644775390625e-08 ;  /* 0x00000001ff0c7431 */ /* 0x000fe400000001ff */
[----:B------:R-:W-:Y:S02]  /*6c90*/  IMAD.MOV.U32 R8, RZ, RZ, 0x192 ;  /* 0x00000192ff087424 */ /* 0x000fe400078e00ff */
[----:B------:R-:W-:Y:S01]  /*6ca0*/  IMAD.MOV.U32 R13, RZ, RZ, RZ ;  /* 0x000000ffff0d7224 */ /* 0x000fe200078e00ff */
[----:B------:R-:W3:Y:S01]  /*6cb0*/  LDCU.64 UR6, c[0x4][0x78] ;  /* 0x01000f00ff0677ac */ /* 0x000ee20008000a00 */
[----:B------:R-:W1:Y:S01]  /*6cc0*/  LDC.64 R2, c[0x4][R3] ;  /* 0x0100000003027b82 */ /* 0x000e620000000a00 */
[----:B------:R-:W5:Y:S01]  /*6cd0*/  LDCU.64 UR4, c[0x4][0x10] ;  /* 0x01000200ff0477ac */ /* 0x000f620008000a00 */
[----:B--2---:R-:W-:Y:S01]  /*6ce0*/  MOV R5, UR9 ;  /* 0x0000000900057c02 */ /* 0x004fe20008000f00 */
[----:B------:R-:W-:Y:S01]  /*6cf0*/  IMAD.U32 R4, RZ, RZ, UR8 ;  /* 0x00000008ff047e24 */ /* 0x000fe2000f8e00ff */
[----:B---3--:R-:W-:Y:S01]  /*6d00*/  MOV R7, UR7 ;  /* 0x0000000700077c02 */ /* 0x008fe20008000f00 */
[----:B------:R-:W-:Y:S01]  /*6d10*/  IMAD.U32 R6, RZ, RZ, UR6 ;  /* 0x00000006ff067e24 */ /* 0x000fe2000f8e00ff */
[----:B-----5:R-:W-:Y:S01]  /*6d20*/  MOV R11, UR5 ;  /* 0x00000005000b7c02 */ /* 0x020fe20008000f00 */
[----:B------:R-:W-:Y:S02]  /*6d30*/  IMAD.U32 R10, RZ, RZ, UR4 ;  /* 0x00000004ff0a7e24 */ /* 0x000fe4000f8e00ff */
[----:B------:R-:W-:Y:S07]  /*6d40*/  LEPC R20, `(.L_x_109) ;  /* 0x000000001014794e */ /* 0x000fee0000000000 */
[----:B-1--4-:R-:W-:Y:S05]  /*6d50*/  CALL.ABS.NOINC R2 ;  /* 0x0000000002007343 */ /* 0x012fea0003c00000 */
.L_x_109:
[----:B------:R-:W-:Y:S01]  /*6d60*/  ISETP.NE.AND P0, PT, R86, RZ, PT ;  /* 0x000000ff5600720c */ /* 0x000fe20003f05270 */
[----:B------:R-:W-:Y:S05]  /*6d70*/  WARPSYNC.ALL ;  /* 0x0000000000007948 */ /* 0x000fea0003800000 */
[----:B------:R-:W-:Y:S01]  /*6d80*/  IMAD.SHL.U32 R66, R49, 0x100, RZ ;  /* 0x0000010031427824 */ /* 0x000fe200078e00ff */
[----:B------:R-:W-:Y:S01]  /*6d90*/  R2UR UR4, R39 ;  /* 0x00000000270472ca */ /* 0x000fe200000e0000 */
[----:B------:R-:W-:Y:S01]  /*6da0*/  IMAD.SHL.U32 R60, R51, 0x100, RZ ;  /* 0x00000100333c7824 */ /* 0x000fe200078e00ff */
[C---:B------:R-:W-:Y:S01]  /*6db0*/  SHF.L.U32 R2, R48.reuse, 0x10, RZ ;  /* 0x0000001030027819 */ /* 0x040fe200000006ff */
[----:B-1--4-:R-:W-:Y:S01]  /*6dc0*/  IMAD.SHL.U32 R54, R45, 0x100, RZ ;  /* 0x000001002d367824 */ /* 0x012fe200078e00ff */
[C---:B------:R-:W-:Y:S01]  /*6dd0*/  PRMT R0, R48.reuse, 0x8880, RZ ;  /* 0x0000888030007816 */ /* 0x040fe200000000ff */
[----:B------:R-:W-:Y:S01]  /*6de0*/  BSSY.RECONVERGENT B0, `(.L_x_110) ;  /* 0x000009f000007945 */ /* 0x000fe20003800200 */
[----:B------:R-:W-:Y:S02]  /*6df0*/  SHF.L.U32 R3, R48, 0x8, RZ ;  /* 0x0000000830037819 */ /* 0x000fe400000006ff */
[----:B------:R-:W-:Y:S02]  /*6e00*/  SHF.R.S32.HI R2, RZ, 0x18, R2 ;  /* 0x00000018ff027819 */ /* 0x000fe40000011402 */
[----:B------:R-:W-:Y:S02]  /*6e10*/  PRMT R68, R49, 0x8880, RZ ;  /* 0x0000888031447816 */ /* 0x000fe400000000ff */
[----:B------:R-:W-:Y:S01]  /*6e20*/  SHF.R.S32.HI R3, RZ, 0x18, R3 ;  /* 0x00000018ff037819 */ /* 0x000fe20000011403 */
[----:B------:R-:W-:Y:S01]  /*6e30*/  LDTM.16dp32bit_t0_t15.x32 R4, tmem[UR4+0x40] ;  /* 0x00004004000479ee */ /* 0x000fe20008a80000 */
[----:B------:R-:W1:Y:S01]  /*6e40*/  LDTM.16dp32bit_t16_t31.x32 R4, tmem[UR4+0x60] ;  /* 0x00006004000479ee */ /* 0x000e620008aa0000 */
[----:B------:R-:W-:Y:S01]  /*6e50*/  NOP ;  /* 0x0000000000007918 */ /* 0x000fe20000000000 */
[C---:B------:R-:W-:Y:S02]  /*6e60*/  SHF.L.U32 R63, R50.reuse, 0x8, RZ ;  /* 0x00000008323f7819 */ /* 0x040fe400000006ff */
[C---:B------:R-:W-:Y:S02]  /*6e70*/  PRMT R62, R51.reuse, 0x8880, RZ ;  /* 0x00008880333e7816 */ /* 0x040fe400000000ff */
[----:B------:R-:W-:Y:S02]  /*6e80*/  SHF.L.U32 R61, R51, 0x10, RZ ;  /* 0x00000010333d7819 */ /* 0x000fe400000006ff */
[----:B------:R-:W-:Y:S02]  /*6e90*/  R2UR UR5, R43 ;  /* 0x000000002b0572ca */ /* 0x000fe400000e0000 */
[----:B------:R-:W-:Y:S01]  /*6ea0*/  SHF.R.S32.HI R39, RZ, 0x18, R48 ;  /* 0x00000018ff277819 */ /* 0x000fe20000011430 */
[----:B------:R-:W-:Y:S01]  /*6eb0*/  IMAD.SHL.U32 R48, R47, 0x100, RZ ;  /* 0x000001002f307824 */ /* 0x000fe200078e00ff */
[----:B------:R-:W-:Y:S02]  /*6ec0*/  SHF.L.U32 R67, R49, 0x10, RZ ;  /* 0x0000001031437819 */ /* 0x000fe400000006ff */
[C---:B------:R-:W-:Y:S02]  /*6ed0*/  PRMT R65, R50.reuse, 0x8880, RZ ;  /* 0x0000888032417816 */ /* 0x040fe400000000ff */
[----:B------:R-:W-:Y:S02]  /*6ee0*/  SHF.R.S32.HI R41, RZ, 0x18, R49 ;  /* 0x00000018ff297819 */ /* 0x000fe40000011431 */
[----:B------:R-:W-:Y:S02]  /*6ef0*/  SHF.L.U32 R64, R50, 0x10, RZ ;  /* 0x0000001032407819 */ /* 0x000fe400000006ff */
[----:B------:R-:W-:Y:S01]  /*6f00*/  SHF.R.S32.HI R42, RZ, 0x18, R50 ;  /* 0x00000018ff2a7819 */ /* 0x000fe20000011432 */
[----:B------:R-:W-:Y:S01]  /*6f10*/  UIADD3 UR4, UPT, UPT, UR5, 0xc0, URZ ;  /* 0x000000c005047890 */ /* 0x000fe2000fffe0ff */
[----:B------:R-:W-:Y:S01]  /*6f20*/  PRMT R59, R44, 0x8880, RZ ;  /* 0x000088802c3b7816 */ /* 0x000fe200000000ff */
[C---:B-1----:R-:W-:Y:S02]  /*6f30*/  IMAD R4, R38.reuse, R4, RZ ;  /* 0x0000000426047224 */ /* 0x042fe400078e02ff */
[----:B------:R-:W-:Y:S01]  /*6f40*/  UPRMT UR4, UR45, 0x654, UR4 ;  /* 0x000006542d047896 */ /* 0x000fe20008000004 */
[C---:B------:R-:W-:Y:S01]  /*6f50*/  IMAD R5, R38.reuse, R5, RZ ;  /* 0x0000000526057224 */ /* 0x040fe200078e02ff */
[----:B------:R-:W-:Y:S01]  /*6f60*/  SHF.R.S32.HI R43, RZ, 0x18, R51 ;  /* 0x00000018ff2b7819 */ /* 0x000fe20000011433 */
[----:B------:R-:W-:Y:S01]  /*6f70*/  IMAD R6, R38, R6, RZ ;  /* 0x0000000626067224 */ /* 0x000fe200078e02ff */
[----:B------:R-:W-:Y:S01]  /*6f80*/  SHF.L.U32 R51, R46, 0x8, RZ ;  /* 0x000000082e337819 */ /* 0x000fe200000006ff */
[----:B------:R-:W-:Y:S01]  /*6f90*/  IMAD R4, R0, R40, R4 ;  /* 0x0000002800047224 */ /* 0x000fe200078e0204 */
[----:B------:R-:W-:Y:S01]  /*6fa0*/  MOV R0, R68 ;  /* 0x0000004400007202 */ /* 0x000fe20000000f00 */
[----:B------:R-:W-:Y:S01]  /*6fb0*/  IMAD R7, R38, R7, RZ ;  /* 0x0000000726077224 */ /* 0x000fe200078e02ff */
[----:B------:R-:W-:Y:S01]  /*6fc0*/  SHF.L.U32 R58, R44, 0x10, RZ ;  /* 0x000000102c3a7819 */ /* 0x000fe200000006ff */
[-C--:B------:R-:W-:Y:S01]  /*6fd0*/  IMAD R5, R2, R40.reuse, R5 ;  /* 0x0000002802057224 */ /* 0x080fe200078e0205 */
[----:B------:R-:W-:Y:S01]  /*6fe0*/  SYNCS.ARRIVE.TRANS64.RED.A1T0 RZ, [UR4], RZ ;  /* 0x000000ffffff79a7 */ /* 0x000fe20008100404 */
[----:B------:R-:W-:Y:S01]  /*6ff0*/  IMAD R6, R3, R40, R6 ;  /* 0x0000002803067224 */ /* 0x000fe200078e0206 */
[----:B------:R-:W-:Y:S01]  /*7000*/  SHF.R.S32.HI R2, RZ, 0x18, R67 ;  /* 0x00000018ff027819 */ /* 0x000fe20000011443 */
[C---:B------:R-:W-:Y:S01]  /*7010*/  IMAD R8, R38.reuse, R8, RZ ;  /* 0x0000000826087224 */ /* 0x040fe200078e02ff */
[----:B------:R-:W-:Y:S01]  /*7020*/  SHF.R.S32.HI R3, RZ, 0x18, R66 ;  /* 0x00000018ff037819 */ /* 0x000fe20000011442 */
[-C--:B------:R-:W-:Y:S01]  /*7030*/  IMAD R7, R39, R40.reuse, R7 ;  /* 0x0000002827077224 */ /* 0x080fe200078e0207 */
[----:B------:R-:W-:Y:S01]  /*7040*/  MOV R39, R65 ;  /* 0x0000004100277202 */ /* 0x000fe20000000f00 */
[----:B------:R-:W-:Y:S01]  /*7050*/  IMAD R9, R38, R9, RZ ;  /* 0x0000000926097224 */ /* 0x000fe200078e02ff */
[C---:B------:R-:W-:Y:S01]  /*7060*/  PRMT R56, R45.reuse, 0x8880, RZ ;  /* 0x000088802d387816 */ /* 0x040fe200000000ff */
[----:B------:R-:W-:Y:S01]  /*7070*/  IMAD R8, R0, R40, R8 ;  /* 0x0000002800087224 */ /* 0x000fe200078e0208 */
[----:B------:R-:W-:Y:S01]  /*7080*/  SHF.L.U32 R55, R45, 0x10, RZ ;  /* 0x000000102d377819 */ /* 0x000fe200000006ff */
[----:B------:R-:W-:Y:S01]  /*7090*/  IMAD R10, R38, R10, RZ ;  /* 0x0000000a260a7224 */ /* 0x000fe200078e02ff */
[----:B------:R-:W-:Y:S01]  /*70a0*/  PRMT R53, R46, 0x8880, RZ ;  /* 0x000088802e357816 */ /* 0x000fe200000000ff */
[----:B------:R-:W-:Y:S01]  /*70b0*/  IMAD R9, R2, R40, R9 ;  /* 0x0000002802097224 */ /* 0x000fe200078e0209 */
[----:B------:R-:W-:Y:S01]  /*70c0*/  SHF.R.S32.HI R45, RZ, 0x18, R45 ;  /* 0x00000018ff2d7819 */ /* 0x000fe2000001142d */
[----:B------:R-:W-:Y:S01]  /*70d0*/  IMAD R0, R38, R20, RZ ;  /* 0x0000001426007224 */ /* 0x000fe200078e02ff */
[----:B------:R-:W-:Y:S01]  /*70e0*/  SHF.L.U32 R52, R46, 0x10, RZ ;  /* 0x000000102e347819 */ /* 0x000fe200000006ff */
[C---:B------:R-:W-:Y:S01]  /*70f0*/  IMAD R11, R38.reuse, R11, RZ ;  /* 0x0000000b260b7224 */ /* 0x040fe200078e02ff */
[C---:B------:R-:W-:Y:S01]  /*7100*/  PRMT R50, R47.reuse, 0x8880, RZ ;  /* 0x000088802f327816 */ /* 0x040fe200000000ff */
[C---:B------:R-:W-:Y:S01]  /*7110*/  IMAD R2, R38.reuse, R21, RZ ;  /* 0x0000001526027224 */ /* 0x040fe200078e02ff */
[----:B------:R-:W-:Y:S01]  /*7120*/  SHF.R.S32.HI R46, RZ, 0x18, R46 ;  /* 0x00000018ff2e7819 */ /* 0x000fe2000001142e */
[C---:B------:R-:W-:Y:S01]  /*7130*/  IMAD R20, R38.reuse, R24, RZ ;  /* 0x0000001826147224 */ /* 0x040fe200078e02ff */
[----:B------:R-:W-:Y:S01]  /*7140*/  SHF.L.U32 R49, R47, 0x10, RZ ;  /* 0x000000102f317819 */ /* 0x000fe200000006ff */
[C---:B------:R-:W-:Y:S01]  /*7150*/  IMAD R21, R38.reuse, R25, RZ ;  /* 0x0000001926157224 */ /* 0x040fe200078e02ff */
[----:B------:R-:W-:Y:S01]  /*7160*/  SHF.R.S32.HI R47, RZ, 0x18, R47 ;  /* 0x00000018ff2f7819 */ /* 0x000fe2000001142f */
[----:B------:R-:W-:Y:S01]  /*7170*/  IMAD R24, R38, R28, RZ ;  /* 0x0000001c26187224 */ /* 0x000fe200078e02ff */
[----:B------:R-:W-:Y:S01]  /*7180*/  SHF.L.U32 R57, R44, 0x8, RZ ;  /* 0x000000082c397819 */ /* 0x000fe200000006ff */
[----:B------:R-:W-:Y:S01]  /*7190*/  IMAD R10, R3, R40, R10 ;  /* 0x00000028030a7224 */ /* 0x000fe200078e020a */
[----:B------:R-:W-:Y:S01]  /*71a0*/  SHF.R.S32.HI R44, RZ, 0x18, R44 ;  /* 0x00000018ff2c7819 */ /* 0x000fe2000001142c */
[----:B------:R-:W-:Y:S01]  /*71b0*/  IMAD R12, R38, R12, RZ ;  /* 0x0000000c260c7224 */ /* 0x000fe200078e02ff */
[----:B------:R-:W-:Y:S01]  /*71c0*/  IADD3 R36, PT, PT, R36, 0x1, RZ ;  /* 0x0000000124247810 */ /* 0x000fe20007ffe0ff */
[C---:B------:R-:W-:Y:S02]  /*71d0*/  IMAD R25, R38.reuse, R29, RZ ;  /* 0x0000001d26197224 */ /* 0x040fe400078e02ff */
[C---:B------:R-:W-:Y:S01]  /*71e0*/  IMAD R28, R38.reuse, R32, RZ ;  /* 0x00000020261c7224 */ /* 0x040fe200078e02ff */
[----:B------:R-:W-:Y:S01]  /*71f0*/  SHF.R.S32.HI R32, RZ, 0x18, R64 ;  /* 0x00000018ff207819 */ /* 0x000fe20000011440 */
[C---:B------:R-:W-:Y:S01]  /*7200*/  IMAD R29, R38.reuse, R33, RZ ;  /* 0x00000021261d7224 */ /* 0x040fe200078e02ff */
[----:B------:R-:W-:Y:S01]  /*7210*/  I2IP.S8.S32.SAT R33, R7, R6, RZ ;  /* 0x0000000607217239 */ /* 0x000fe200000014ff */
[----:B------:R-:W-:Y:S01]  /*7220*/  IMAD R11, R41, R40, R11 ;  /* 0x00000028290b7224 */ /* 0x000fe200078e020b */
[----:B------:R-:W-:Y:S01]  /*7230*/  SHF.R.S32.HI R6, RZ, 0x18, R63 ;  /* 0x00000018ff067819 */ /* 0x000fe2000001143f */
[C---:B------:R-:W-:Y:S01]  /*7240*/  IMAD R13, R38.reuse, R13, RZ ;  /* 0x0000000d260d7224 */ /* 0x040fe200078e02ff */
[----:B------:R-:W-:Y:S01]  /*7250*/  MOV R7, R62 ;  /* 0x0000003e00077202 */ /* 0x000fe20000000f00 */
[C---:B------:R-:W-:Y:S02]  /*7260*/  IMAD R14, R38.reuse, R14, RZ ;  /* 0x0000000e260e7224 */ /* 0x040fe400078e02ff */
[C---:B------:R-:W-:Y:S02]  /*7270*/  IMAD R3, R38.reuse, R22, RZ ;  /* 0x0000001626037224 */ /* 0x040fe400078e02ff */
[----:B------:R-:W-:Y:S02]  /*7280*/  IMAD R12, R39, R40, R12 ;  /* 0x00000028270c7224 */ /* 0x000fe400078e020c */
[C---:B------:R-:W-:Y:S02]  /*7290*/  IMAD R22, R38.reuse, R26, RZ ;  /* 0x0000001a26167224 */ /* 0x040fe400078e02ff */
[C---:B------:R-:W-:Y:S02]  /*72a0*/  IMAD R15, R38.reuse, R15, RZ ;  /* 0x0000000f260f7224 */ /* 0x040fe400078e02ff */
[----:B------:R-:W-:Y:S02]  /*72b0*/  IMAD R26, R38, R30, RZ ;  /* 0x0000001e261a7224 */ /* 0x000fe400078e02ff */
[----:B------:R-:W-:Y:S02]  /*72c0*/  IMAD R13, R32, R40, R13 ;  /* 0x00000028200d7224 */ /* 0x000fe400078e020d */
[C---:B------:R-:W-:Y:S01]  /*72d0*/  IMAD R30, R38.reuse, R34, RZ ;  /* 0x00000022261e7224 */ /* 0x040fe200078e02ff */
[----:B------:R-:W-:Y:S01]  /*72e0*/  I2IP.S8.S32.SAT R34, R11, R10, RZ ;  /* 0x0000000a0b227239 */ /* 0x000fe200000014ff */
[----:B------:R-:W-:Y:S01]  /*72f0*/  IMAD R16, R38, R16, RZ ;  /* 0x0000001026107224 */ /* 0x000fe200078e02ff */
[----:B------:R-:W-:Y:S01]  /*7300*/  SHF.R.S32.HI R10, RZ, 0x18, R61 ;  /* 0x00000018ff0a7819 */ /* 0x000fe2000001143d */
[----:B------:R-:W-:Y:S01]  /*7310*/  IMAD R14, R6, R40, R14 ;  /* 0x00000028060e7224 */ /* 0x000fe200078e020e */
[----:B------:R-:W-:Y:S01]  /*7320*/  I2IP.S8.S32.SAT R61, R9, R8, R34 ;  /* 0x00000008093d7239 */ /* 0x000fe20000001422 */
[----:B------:R-:W-:Y:S01]  /*7330*/  IMAD R17, R38, R17, RZ ;  /* 0x0000001126117224 */ /* 0x000fe200078e02ff */
[----:B------:R-:W-:Y:S01]  /*7340*/  SHF.R.S32.HI R11, RZ, 0x18, R60 ;  /* 0x00000018ff0b7819 */ /* 0x000fe2000001143c */
[----:B------:R-:W-:Y:S01]  /*7350*/  IMAD R15, R42, R40, R15 ;  /* 0x000000282a0f7224 */ /* 0x000fe200078e020f */
[----:B------:R-:W-:Y:S01]  /*7360*/  I2IP.S8.S32.SAT R60, R5, R4, R33 ;  /* 0x00000004053c7239 */ /* 0x000fe20000001421 */
[C---:B------:R-:W-:Y:S01]  /*7370*/  IMAD R18, R38.reuse, R18, RZ ;  /* 0x0000001226127224 */ /* 0x040fe200078e02ff */
[----:B------:R-:W-:Y:S01]  /*7380*/  SHF.R.S32.HI R5, RZ, 0x18, R58 ;  /* 0x00000018ff057819 */ /* 0x000fe2000001143a */
[----:B------:R-:W-:Y:S01]  /*7390*/  IMAD R16, R7, R40, R16 ;  /* 0x0000002807107224 */ /* 0x000fe200078e0210 */
[----:B------:R-:W-:Y:S01]  /*73a0*/  I2IP.S8.S32.SAT R14, R15, R14, RZ ;  /* 0x0000000e0f0e7239 */ /* 0x000fe200000014ff */
[----:B------:R-:W-:Y:S01]  /*73b0*/  IMAD R19, R38, R19, RZ ;  /* 0x0000001326137224 */ /* 0x000fe200078e02ff */
[----:B------:R-:W-:Y:S01]  /*73c0*/  SHF.R.S32.HI R7, RZ, 0x18, R48 ;  /* 0x00000018ff077819 */ /* 0x000fe20000011430 */
[----:B------:R-:W-:Y:S01]  /*73d0*/  IMAD R17, R10, R40, R17 ;  /* 0x000000280a117224 */ /* 0x000fe200078e0211 */
[----:B------:R-:W-:Y:S01]  /*73e0*/  I2IP.S8.S32.SAT R62, R13, R12, R14 ;  /* 0x0000000c0d3e7239 */ /* 0x000fe2000000140e */
[-C--:B------:R-:W-:Y:S01]  /*73f0*/  IMAD R18, R11, R40.reuse, R18 ;  /* 0x000000280b127224 */ /* 0x080fe200078e0212 */
[----:B------:R-:W-:Y:S01]  /*7400*/  SHF.R.S32.HI R6, RZ, 0x18, R57 ;  /* 0x00000018ff067819 */ /* 0x000fe20000011439 */
[----:B------:R-:W-:Y:S02]  /*7410*/  IMAD.MOV.U32 R4, RZ, RZ, R59 ;  /* 0x000000ffff047224 */ /* 0x000fe400078e003b */
[-C--:B------:R-:W-:Y:S02]  /*7420*/  IMAD R19, R43, R40.reuse, R19 ;  /* 0x000000282b137224 */ /* 0x080fe400078e0213 */
[----:B------:R-:W-:Y:S01]  /*7430*/  IMAD R0, R4, R40, R0 ;  /* 0x0000002804007224 */ /* 0x000fe200078e0200 */
[----:B------:R-:W-:Y:S01]  /*7440*/  MOV R4, R56 ;  /* 0x0000003800047202 */ /* 0x000fe20000000f00 */
[----:B------:R-:W-:Y:S01]  /*7450*/  IMAD R23, R38, R23, RZ ;  /* 0x0000001726177224 */ /* 0x000fe200078e02ff */
[----:B------:R-:W-:Y:S01]  /*7460*/  I2IP.S8.S32.SAT R18, R19, R18, RZ ;  /* 0x0000001213127239 */ /* 0x000fe200000014ff */
[-C--:B------:R-:W-:Y:S01]  /*7470*/  IMAD R2, R5, R40.reuse, R2 ;  /* 0x0000002805027224 */ /* 0x080fe200078e0202 */
[----:B------:R-:W-:Y:S01]  /*7480*/  SHF.R.S32.HI R5, RZ, 0x18, R55 ;  /* 0x00000018ff057819 */ /* 0x000fe20000011437 */
[----:B------:R-:W-:Y:S01]  /*7490*/  IMAD R3, R6, R40, R3 ;  /* 0x0000002806037224 */ /* 0x000fe200078e0203 */
[----:B------:R-:W-:Y:S01]  /*74a0*/  I2IP.S8.S32.SAT R63, R17, R16, R18 ;  /* 0x00000010113f7239 */ /* 0x000fe20000001412 */
[-C--:B------:R-:W-:Y:S01]  /*74b0*/  IMAD R23, R44, R40.reuse, R23 ;  /* 0x000000282c177224 */ /* 0x080fe200078e0217 */
[----:B------:R-:W-:Y:S01]  /*74c0*/  SHF.R.S32.HI R6, RZ, 0x18, R54 ;  /* 0x00000018ff067819 */ /* 0x000fe20000011436 */
[-C--:B------:R-:W-:Y:S01]  /*74d0*/  IMAD R20, R4, R40.reuse, R20 ;  /* 0x0000002804147224 */ /* 0x080fe200078e0214 */
[----:B------:R-:W-:Y:S01]  /*74e0*/  MOV R4, R53 ;  /* 0x0000003500047202 */ /* 0x000fe20000000f00 */
[----:B------:R1:W-:Y:S01]  /*74f0*/  STS.128 [R69+UR44+0x3200], R60 ;  /* 0x0032003c45007988 */ /* 0x0003e20008000c2c */
[----:B------:R-:W-:Y:S01]  /*7500*/  IMAD R27, R38, R27, RZ ;  /* 0x0000001b261b7224 */ /* 0x000fe200078e02ff */
[----:B------:R-:W-:Y:S01]  /*7510*/  I2IP.S8.S32.SAT R3, R23, R3, RZ ;  /* 0x0000000317037239 */ /* 0x000fe200000014ff */
[-C--:B------:R-:W-:Y:S01]  /*7520*/  IMAD R21, R5, R40.reuse, R21 ;  /* 0x0000002805157224 */ /* 0x080fe200078e0215 */
[----:B------:R-:W-:Y:S01]  /*7530*/  SHF.R.S32.HI R5, RZ, 0x18, R52 ;  /* 0x00000018ff057819 */ /* 0x000fe20000011434 */
[-C--:B------:R-:W-:Y:S01]  /*7540*/  IMAD R22, R6, R40.reuse, R22 ;  /* 0x0000002806167224 */ /* 0x080fe200078e0216 */
[----:B------:R-:W-:Y:S01]  /*7550*/  SHF.R.S32.HI R6, RZ, 0x18, R49 ;  /* 0x00000018ff067819 */ /* 0x000fe20000011431 */
[-C--:B------:R-:W-:Y:S02]  /*7560*/  IMAD R27, R45, R40.reuse, R27 ;  /* 0x000000282d1b7224 */ /* 0x080fe400078e021b */
[-C--:B------:R-:W-:Y:S01]  /*7570*/  IMAD R24, R4, R40.reuse, R24 ;  /* 0x0000002804187224 */ /* 0x080fe200078e0218 */
[----:B------:R-:W-:Y:S01]  /*7580*/  SHF.R.S32.HI R4, RZ, 0x18, R51 ;  /* 0x00000018ff047819 */ /* 0x000fe20000011433 */
[----:B------:R-:W-:Y:S01]  /*7590*/  IMAD R25, R5, R40, R25 ;  /* 0x0000002805197224 */ /* 0x000fe200078e0219 */
[----:B------:R-:W-:Y:S01]  /*75a0*/  MOV R5, R50 ;  /* 0x0000003200057202 */ /* 0x000fe20000000f00 */
[----:B------:R-:W-:Y:S02]  /*75b0*/  IMAD R31, R38, R31, RZ ;  /* 0x0000001f261f7224 */ /* 0x000fe400078e02ff */
[----:B------:R-:W-:Y:S01]  /*75c0*/  IMAD R26, R4, R40, R26 ;  /* 0x00000028041a7224 */ /* 0x000fe200078e021a */
[----:B------:R-:W-:Y:S01]  /*75d0*/  I2IP.S8.S32.SAT R4, R2, R0, R3 ;  /* 0x0000000002047239 */ /* 0x000fe20000001403 */
[-C--:B------:R-:W-:Y:S02]  /*75e0*/  IMAD R31, R46, R40.reuse, R31 ;  /* 0x000000282e1f7224 */ /* 0x080fe400078e021f */
[----:B------:R-:W-:Y:S01]  /*75f0*/  IMAD R28, R5, R40, R28 ;  /* 0x00000028051c7224 */ /* 0x000fe200078e021c */
[----:B------:R-:W-:Y:S01]  /*7600*/  I2IP.S8.S32.SAT R5, R27, R22, RZ ;  /* 0x000000161b057239 */ /* 0x000fe200000014ff */
[----:B------:R-:W-:Y:S01]  /*7610*/  IMAD R29, R6, R40, R29 ;  /* 0x00000028061d7224 */ /* 0x000fe200078e021d */
[----:B------:R-:W-:Y:S01]  /*7620*/  I2IP.S8.S32.SAT R6, R31, R26, RZ ;  /* 0x0000001a1f067239 */ /* 0x000fe200000014ff */
[----:B------:R-:W-:Y:S01]  /*7630*/  IMAD R35, R38, R35, RZ ;  /* 0x0000002326237224 */ /* 0x000fe200078e02ff */
[----:B------:R-:W-:Y:S01]  /*7640*/  I2IP.S8.S32.SAT R5, R21, R20, R5 ;  /* 0x0000001415057239 */ /* 0x000fe20000001405 */
[----:B------:R-:W-:Y:S01]  /*7650*/  IMAD R30, R7, R40, R30 ;  /* 0x00000028071e7224 */ /* 0x000fe200078e021e */
[----:B------:R-:W-:Y:S01]  /*7660*/  I2IP.S8.S32.SAT R6, R25, R24, R6 ;  /* 0x0000001819067239 */ /* 0x000fe20000001406 */
[----:B------:R-:W-:Y:S05]  /*7670*/  IMAD R35, R47, R40, R35 ;  /* 0x000000282f237224 */ /* 0x000fea00078e0223 */
[----:B------:R-:W-:Y:S04]  /*7680*/  I2IP.S8.S32.SAT R7, R35, R30, RZ ;  /* 0x0000001e23077239 */ /* 0x000fe800000014ff */
[----:B------:R-:W-:Y:S05]  /*7690*/  I2IP.S8.S32.SAT R7, R29, R28, R7 ;  /* 0x0000001c1d077239 */ /* 0x000fea0000001407 */
        /* <DEDUP_REMOVED lines=10> */
[----:B------:R-:W-:Y:S02]  /*7740*/  UIADD3 UR9, UPT, UPT, UR49, 0x40, URZ ;  /* 0x0000004031097890 */ /* 0x000fe4000fffe0ff */
[----:B------:R-:W-:Y:S01]  /*7750*/  UIADD3 UR8, UPT, UPT, UR44, 0x3200, URZ ;  /* 0x000032002c087890 */ /* 0x000fe2000fffe0ff */
[----:B------:R-:W-:Y:S01]  /*7760*/  UMOV UR10, UR50 ;  /* 0x00000032000a7c82 */ /* 0x000fe20008000000 */
[----:B------:R-:W-:Y:S01]  /*7770*/  UMOV UR11, UR36 ;  /* 0x00000024000b7c82 */ /* 0x000fe20008000000 */
[----:B--2---:R-:W-:Y:S04]  /*7780*/  UIADD3 UR4, UP0, UPT, UR6, 0x680, URZ ;  /* 0x0000068006047890 */ /* 0x004fe8000ff1e0ff */
[----:B------:R-:W-:Y:S09]  /*7790*/  UIADD3.X UR5, UPT, UPT, URZ, UR7, URZ, UP0, !UPT ;  /* 0x00000007ff057290 */ /* 0x000ff200087fe4ff */
[----:B------:R2:W-:Y:S01]  /*77a0*/  UTMASTG.3D [UR8], [UR4] ;  /* 0x00000008040073b5 */ /* 0x0005e20008010000 */
[----:B------:R0:W-:Y:S01]  /*77b0*/  UTMACMDFLUSH ;  /* 0x00000000000079b7 */ /* 0x0001e20000000000 */
[----:B--2---:R-:W-:Y:S04]  /*77c0*/  DEPBAR.LE SB0, 0x1 ;  /* 0x000080400000791a */ /* 0x004fe80000000000 */
.L_x_111:
[----:B------:R-:W-:Y:S05]  /*77d0*/  BSYNC.RECONVERGENT B0 ;  /* 0x0000000000007941 */ /* 0x000fea0003800200 */
.L_x_110:
[----:B------:R-:W-:Y:S01]  /*77e0*/  R2UR UR4, R76 ;  /* 0x000000004c0472ca */ /* 0x000fe200000e0000 */
[----:B------:R-:W-:Y:S01]  /*77f0*/  BAR.SYNC.DEFER_BLOCKING 0x1, 0x80 ;  /* 0x0042000000007b1d */ /* 0x000fe20000010000 */
[----:B------:R-:W-:Y:S01]  /*7800*/  ISETP.NE.AND P0, PT, R78, 0x2, PT ;  /* 0x000000024e00780c */ /* 0x000fe20003f05270 */
[----:B------:R-:W-:Y:S01]  /*7810*/  UISETP.NE.AND UP0, UPT, UR46, URZ, UPT ;  /* 0x000000ff2e00728c */ /* 0x000fe2000bf05270 */
[----:B------:R-:W-:Y:S01]  /*7820*/  ISETP.NE.AND P1, PT, R36, 0x4, PT ;  /* 0x000000042400780c */ /* 0x000fe20003f25270 */
[----:B------:R-:W-:Y:S01]  /*7830*/  UIADD3 UR26, UPT, UPT, UR37, UR63, URZ ;  /* 0x0000003f251a7290 */ /* 0x000fe2000fffe0ff */
[----:B------:R-:W-:Y:S02]  /*7840*/  SEL R2, RZ, 0x1, P0 ;  /* 0x00000001ff027807 */ /* 0x000fe40000000000 */
[----:B------:R-:W-:Y:S02]  /*7850*/  SEL R0, RZ, 0x1, P1 ;  /* 0x00000001ff007807 */ /* 0x000fe40000800000 */
[----:B------:R-:W-:Y:S02]  /*7860*/  LOP3.LUT R82, R82, R2, RZ, 0x3c, !PT ;  /* 0x0000000252527212 */ /* 0x000fe400078e3cff */
[----:B------:R-:W-:Y:S01]  /*7870*/  LOP3.LUT R83, R83, R0, RZ, 0x3c, !PT ;  /* 0x0000000053537212 */ /* 0x000fe200078e3cff */
[----:B------:R-:W-:Y:S01]  /*7880*/  UIADD3 UR20, UPT, UPT, UR38, UR4, URZ ;  /* 0x0000000426147290 */ /* 0x000fe2000fffe0ff */
[----:B------:R-:W-:Y:S02]  /*7890*/  SEL R78, R78, RZ, P0 ;  /* 0x000000ff4e4e7207 */ /* 0x000fe40000000000 */
[----:B------:R-:W-:Y:S01]  /*78a0*/  SEL R36, R36, RZ, P1 ;  /* 0x000000ff24247207 */ /* 0x000fe20000800000 */
[----:B------:R-:W-:Y:S01]  /*78b0*/  UMOV UR36, UR59 ;  /* 0x0000003b00247c82 */ /* 0x000fe20008000000 */
[----:B------:R-:W-:Y:S07]  /*78c0*/  BRA.U UP0, `(.L_x_112) ;  /* 0xffffffd500787547 */ /* 0x000fee000b83ffff */
[----:B------:R-:W-:Y:S05]  /*78d0*/  EXIT ;  /* 0x000000000000794d */ /* 0x000fea0003800000 */
.L_x_24:
[----:B---3--:R3:W4:Y:S02]  /*78e0*/  SYNCS.PHASECHK.TRANS64.TRYWAIT P0, [R0+URZ+0xf0], R2 ;  /* 0x0000f002000075a7 */ /* 0x00872400080011ff */
[----:B----4-:R-:W-:Y:S05]  /*78f0*/  @!P0 NANOSLEEP.SYNCS 0x989680 ;  /* 0x009896800000895d */ /* 0x010fea0003900000 */
[----:B------:R-:W4:Y:S02]  /*7900*/  @!P0 SYNCS.PHASECHK.TRANS64 P0, [R0+URZ+0xf0], R2 ;  /* 0x0000f002000085a7 */ /* 0x000f2400080010ff */
[----:B----4-:R-:W-:Y:S05]  /*7910*/  @!P0 BRA `(.L_x_24) ;  /* 0xfffffffc00f08947 */ /* 0x010fea000383ffff */
[----:B------:R-:W-:Y:S05]  /*7920*/  BRA `(.L_x_113) ;  /* 0xffffff9c00c87947 */ /* 0x000fea000383ffff */
.L_x_27:
[----:B--2---:R-:W-:-:S07]  /*7930*/  MOV R0, UR33 ;  /* 0x0000002100007c02 */ /* 0x004fce0008000f00 */
.L_x_114:
[----:B--2---:R2:W3:Y:S02]  /*7940*/  SYNCS.PHASECHK.TRANS64.TRYWAIT P0, [R0+URZ+0x28], R3 ;  /* 0x00002803000075a7 */ /* 0x0044e400080011ff */
[----:B---3--:R-:W-:Y:S05]  /*7950*/  @!P0 NANOSLEEP.SYNCS 0x989680 ;  /* 0x009896800000895d */ /* 0x008fea0003900000 */
[----:B------:R-:W3:Y:S02]  /*7960*/  @!P0 SYNCS.PHASECHK.TRANS64 P0, [R0+URZ+0x28], R3 ;  /* 0x00002803000085a7 */ /* 0x000ee400080010ff */
[----:B---3--:R-:W-:Y:S05]  /*7970*/  @!P0 BRA `(.L_x_114) ;  /* 0xfffffffc00f08947 */ /* 0x008fea000383ffff */
[----:B------:R-:W-:Y:S05]  /*7980*/  BRA `(.L_x_26) ;  /* 0xffffffa000107947 */ /* 0x000fea000383ffff */
.L_x_34:
[----:B-1----:R-:W-:-:S07]  /*7990*/  MOV R0, UR17 ;  /* 0x0000001100007c02 */ /* 0x002fce0008000f00 */
.L_x_115:
[----:B-1----:R1:W2:Y:S02]  /*79a0*/  SYNCS.PHASECHK.TRANS64.TRYWAIT P0, [R0+URZ+0x28], R3 ;  /* 0x00002803000075a7 */ /* 0x0022a400080011ff */
[----:B--2---:R-:W-:Y:S05]  /*79b0*/  @!P0 NANOSLEEP.SYNCS 0x989680 ;  /* 0x009896800000895d */ /* 0x004fea0003900000 */
[----:B------:R-:W2:Y:S02]  /*79c0*/  @!P0 SYNCS.PHASECHK.TRANS64 P0, [R0+URZ+0x28], R3 ;  /* 0x00002803000085a7 */ /* 0x000ea400080010ff */
[----:B--2---:R-:W-:Y:S05]  /*79d0*/  @!P0 BRA `(.L_x_115) ;  /* 0xfffffffc00f08947 */ /* 0x004fea000383ffff */
[----:B------:R-:W-:Y:S05]  /*79e0*/  BRA `(.L_x_33) ;  /* 0xffffffa000cc7947 */ /* 0x000fea000383ffff */
.L_x_39:
[----:B-1----:R1:W2:Y:S02]  /*79f0*/  SYNCS.PHASECHK.TRANS64.TRYWAIT P0, [R3+URZ+0x80], R0 ;  /* 0x00008000030075a7 */ /* 0x0022a400080011ff */
[----:B--2---:R-:W-:Y:S05]  /*7a00*/  @!P0 NANOSLEEP.SYNCS 0x989680 ;  /* 0x009896800000895d */ /* 0x004fea0003900000 */
[----:B------:R-:W2:Y:S02]  /*7a10*/  @!P0 SYNCS.PHASECHK.TRANS64 P0, [R3+URZ+0x80], R0 ;  /* 0x00008000030085a7 */ /* 0x000ea400080010ff */
[----:B--2---:R-:W-:Y:S05]  /*7a20*/  @!P0 BRA `(.L_x_39) ;  /* 0xfffffffc00f08947 */ /* 0x004fea000383ffff */
[----:B------:R-:W-:Y:S05]  /*7a30*/  BRA `(.L_x_116) ;  /* 0xffffffa400707947 */ /* 0x000fea000383ffff */
.L_x_43:
[----:B------:R-:W-:-:S07]  /*7a40*/  MOV R0, UR4 ;  /* 0x0000000400007c02 */ /* 0x000fce0008000f00 */
.L_x_117:
[----:B-1----:R1:W2:Y:S02]  /*7a50*/  SYNCS.PHASECHK.TRANS64.TRYWAIT P0, [R0+URZ], R2 ;  /* 0x00000002000075a7 */ /* 0x0022a400080011ff */
[----:B--2---:R-:W-:Y:S05]  /*7a60*/  @!P0 NANOSLEEP.SYNCS 0x989680 ;  /* 0x009896800000895d */ /* 0x004fea0003900000 */
[----:B------:R-:W2:Y:S02]  /*7a70*/  @!P0 SYNCS.PHASECHK.TRANS64 P0, [R0+URZ], R2 ;  /* 0x00000002000085a7 */ /* 0x000ea400080010ff */
[----:B--2---:R-:W-:Y:S05]  /*7a80*/  @!P0 BRA `(.L_x_117) ;  /* 0xfffffffc00f08947 */ /* 0x004fea000383ffff */
[----:B------:R-:W-:Y:S05]  /*7a90*/  BRA `(.L_x_118) ;  /* 0xffffffac00187947 */ /* 0x000fea000383ffff */
.L_x_44:
[----:B------:R-:W-:-:S07]  /*7aa0*/  MOV R0, UR5 ;  /* 0x0000000500007c02 */ /* 0x000fce0008000f00 */
.L_x_119:
[----:B-1----:R1:W2:Y:S02]  /*7ab0*/  SYNCS.PHASECHK.TRANS64.TRYWAIT P0, [R0+URZ], R3 ;  /* 0x00000003000075a7 */ /* 0x0022a400080011ff */
[----:B--2---:R-:W-:Y:S05]  /*7ac0*/  @!P0 NANOSLEEP.SYNCS 0x989680 ;  /* 0x009896800000895d */ /* 0x004fea0003900000 */
[----:B------:R-:W2:Y:S02]  /*7ad0*/  @!P0 SYNCS.PHASECHK.TRANS64 P0, [R0+URZ], R3 ;  /* 0x00000003000085a7 */ /* 0x000ea400080010ff */
[----:B--2---:R-:W-:Y:S05]  /*7ae0*/  @!P0 BRA `(.L_x_119) ;  /* 0xfffffffc00f08947 */ /* 0x004fea000383ffff */
[----:B------:R-:W-:Y:S05]  /*7af0*/  BRA `(.L_x_120) ;  /* 0xffffffac00247947 */ /* 0x000fea000383ffff */
.L_x_45:
[----:B------:R-:W-:-:S07]  /*7b00*/  MOV R0, UR5 ;  /* 0x0000000500007c02 */ /* 0x000fce0008000f00 */
.L_x_121:
[----:B-1----:R1:W2:Y:S02]  /*7b10*/  SYNCS.PHASECHK.TRANS64.TRYWAIT P0, [R0+URZ], R3 ;  /* 0x00000003000075a7 */ /* 0x0022a400080011ff */
[----:B--2---:R-:W-:Y:S05]  /*7b20*/  @!P0 NANOSLEEP.SYNCS 0x989680 ;  /* 0x009896800000895d */ /* 0x004fea0003900000 */
[----:B------:R-:W2:Y:S02]  /*7b30*/  @!P0 SYNCS.PHASECHK.TRANS64 P0, [R0+URZ], R3 ;  /* 0x00000003000085a7 */ /* 0x000ea400080010ff */
[----:B--2---:R-:W-:Y:S05]  /*7b40*/  @!P0 BRA `(.L_x_121) ;  /* 0xfffffffc00f08947 */ /* 0x004fea000383ffff */
[----:B------:R-:W-:Y:S05]  /*7b50*/  BRA `(.L_x_122) ;  /* 0xffffffac00307947 */ /* 0x000fea000383ffff */
.L_x_46:
[----:B------:R-:W-:-:S07]  /*7b60*/  MOV R0, UR5 ;  /* 0x0000000500007c02 */ /* 0x000fce0008000f00 */
.L_x_123:
[----:B-1----:R1:W2:Y:S02]  /*7b70*/  SYNCS.PHASECHK.TRANS64.TRYWAIT P0, [R0+URZ], R3 ;  /* 0x00000003000075a7 */ /* 0x0022a400080011ff */
[----:B--2---:R-:W-:Y:S05]  /*7b80*/  @!P0 NANOSLEEP.SYNCS 0x989680 ;  /* 0x009896800000895d */ /* 0x004fea0003900000 */
[----:B------:R-:W2:Y:S02]  /*7b90*/  @!P0 SYNCS.PHASECHK.TRANS64 P0, [R0+URZ], R3 ;  /* 0x00000003000085a7 */ /* 0x000ea400080010ff */
[----:B--2---:R-:W-:Y:S05]  /*7ba0*/  @!P0 BRA `(.L_x_123) ;  /* 0xfffffffc00f08947 */ /* 0x004fea000383ffff */
[----:B------:R-:W-:Y:S05]  /*7bb0*/  BRA `(.L_x_124) ;  /* 0xffffffac003c7947 */ /* 0x000fea000383ffff */
.L_x_49:
[----:B--2---:R2:W3:Y:S02]  /*7bc0*/  SYNCS.PHASECHK.TRANS64.TRYWAIT P0, [R2+URZ+0xe0], R4 ;  /* 0x0000e004020075a7 */ /* 0x0044e400080011ff */
[----:B---3--:R-:W-:Y:S05]  /*7bd0*/  @!P0 NANOSLEEP.SYNCS 0x989680 ;  /* 0x009896800000895d */ /* 0x008fea0003900000 */
[----:B------:R-:W3:Y:S02]  /*7be0*/  @!P0 SYNCS.PHASECHK.TRANS64 P0, [R2+URZ+0xe0], R4 ;  /* 0x0000e004020085a7 */ /* 0x000ee400080010ff */
[----:B---3--:R-:W-:Y:S05]  /*7bf0*/  @!P0 BRA `(.L_x_49) ;  /* 0xfffffffc00f08947 */ /* 0x008fea000383ffff */
[----:B------:R-:W-:Y:S05]  /*7c00*/  BRA `(.L_x_125) ;  /* 0xffffffac00987947 */ /* 0x000fea000383ffff */
.L_x_50:
[----:B------:R-:W-:-:S07]  /*7c10*/  MOV R2, UR4 ;  /* 0x0000000400027c02 */ /* 0x000fce0008000f00 */
.L_x_126:
[----:B--2---:R2:W3:Y:S02]  /*7c20*/  SYNCS.PHASECHK.TRANS64.TRYWAIT P0, [R2+URZ+0x90], R5 ;  /* 0x00009005020075a7 */ /* 0x0044e400080011ff */
[----:B---3--:R-:W-:Y:S05]  /*7c30*/  @!P0 NANOSLEEP.SYNCS 0x989680 ;  /* 0x009896800000895d */ /* 0x008fea0003900000 */
[----:B------:R-:W3:Y:S02]  /*7c40*/  @!P0 SYNCS.PHASECHK.TRANS64 P0, [R2+URZ+0x90], R5 ;  /* 0x00009005020085a7 */ /* 0x000ee400080010ff */
[----:B---3--:R-:W-:Y:S05]  /*7c50*/  @!P0 BRA `(.L_x_126) ;  /* 0xfffffffc00f08947 */ /* 0x008fea000383ffff */
[----:B------:R-:W-:Y:S05]  /*7c60*/  BRA `(.L_x_127) ;  /* 0xffffffac00a87947 */ /* 0x000fea000383ffff */
.L_x_51:
[----:B--2---:R2:W3:Y:S02]  /*7c70*/  SYNCS.PHASECHK.TRANS64.TRYWAIT P1, [R2+URZ+0x80], R4 ;  /* 0x00008004020075a7 */ /* 0x0044e400080211ff */
[----:B---3--:R-:W-:Y:S05]  /*7c80*/  @!P1 NANOSLEEP.SYNCS 0x989680 ;  /* 0x009896800000995d */ /* 0x008fea0003900000 */
[----:B------:R-:W3:Y:S02]  /*7c90*/  @!P1 SYNCS.PHASECHK.TRANS64 P1, [R2+URZ+0x80], R4 ;  /* 0x00008004020095a7 */ /* 0x000ee400080210ff */
[----:B---3--:R-:W-:Y:S05]  /*7ca0*/  @!P1 BRA `(.L_x_51) ;  /* 0xfffffffc00f09947 */ /* 0x008fea000383ffff */
[----:B------:R-:W-:Y:S05]  /*7cb0*/  BRA `(.L_x_128) ;  /* 0xffffffac00d87947 */ /* 0x000fea000383ffff */
.L_x_54:
[----:B------:R-:W-:-:S07]  /*7cc0*/  MOV R0, UR4 ;  /* 0x0000000400007c02 */ /* 0x000fce0008000f00 */
.L_x_129:
[----:B--2---:R2:W3:Y:S02]  /*7cd0*/  SYNCS.PHASECHK.TRANS64.TRYWAIT P0, [R0+URZ+0x90], R2 ;  /* 0x00009002000075a7 */ /* 0x0044e400080011ff */
[----:B---3--:R-:W-:Y:S05]  /*7ce0*/  @!P0 NANOSLEEP.SYNCS 0x989680 ;  /* 0x009896800000895d */ /* 0x008fea0003900000 */
[----:B------:R-:W3:Y:S02]  /*7cf0*/  @!P0 SYNCS.PHASECHK.TRANS64 P0, [R0+URZ+0x90], R2 ;  /* 0x00009002000085a7 */ /* 0x000ee400080010ff */
[----:B---3--:R-:W-:Y:S05]  /*7d00*/  @!P0 BRA `(.L_x_129) ;  /* 0xfffffffc00f08947 */ /* 0x008fea000383ffff */
[----:B------:R-:W-:Y:S05]  /*7d10*/  BRA `(.L_x_53) ;  /* 0xffffffb0002c7947 */ /* 0x000fea000383ffff */
.L_x_61:
[----:B-1----:R1:W2:Y:S02]  /*7d20*/  SYNCS.PHASECHK.TRANS64.TRYWAIT P1, [R0+URZ+0x80], R2 ;  /* 0x00008002000075a7 */ /* 0x0022a400080211ff */
[----:B--2---:R-:W-:Y:S05]  /*7d30*/  @!P1 NANOSLEEP.SYNCS 0x989680 ;  /* 0x009896800000995d */ /* 0x004fea0003900000 */
[----:B------:R-:W2:Y:S02]  /*7d40*/  @!P1 SYNCS.PHASECHK.TRANS64 P1, [R0+URZ+0x80], R2 ;  /* 0x00008002000095a7 */ /* 0x000ea400080210ff */
[----:B--2---:R-:W-:Y:S05]  /*7d50*/  @!P1 BRA `(.L_x_61) ;  /* 0xfffffffc00f09947 */ /* 0x004fea000383ffff */
[----:B------:R-:W-:Y:S05]  /*7d60*/  BRA `(.L_x_130) ;  /* 0xffffffb400907947 */ /* 0x000fea000383ffff */
.L_x_62:
[----:B------:R-:W-:-:S07]  /*7d70*/  MOV R2, UR23 ;  /* 0x0000001700027c02 */ /* 0x000fce0008000f00 */
.L_x_131:
[----:B-1----:R1:W2:Y:S02]  /*7d80*/  SYNCS.PHASECHK.TRANS64.TRYWAIT P0, [R2+URZ+0xc0], R0 ;  /* 0x0000c000020075a7 */ /* 0x0022a400080011ff */
[----:B--2---:R-:W-:Y:S05]  /*7d90*/  @!P0 NANOSLEEP.SYNCS 0x989680 ;  /* 0x009896800000895d */ /* 0x004fea0003900000 */
[----:B------:R-:W2:Y:S02]  /*7da0*/  @!P0 SYNCS.PHASECHK.TRANS64 P0, [R2+URZ+0xc0], R0 ;  /* 0x0000c000020085a7 */ /* 0x000ea400080010ff */
[----:B--2---:R-:W-:Y:S05]  /*7db0*/  @!P0 BRA `(.L_x_131) ;  /* 0xfffffffc00f08947 */ /* 0x004fea000383ffff */
[----:B------:R-:W-:Y:S05]  /*7dc0*/  BRA `(.L_x_132) ;  /* 0xffffffb400e07947 */ /* 0x000fea000383ffff */
.L_x_65:
[----:B------:R-:W-:Y:S07]  /*7dd0*/  MOV R0, UR5 ;  /* 0x0000000500007c02 */ /* 0x000fee0008000f00 */
.L_x_133:
[----:B-1----:R1:W2:Y:S02]  /*7de0*/  SYNCS.PHASECHK.TRANS64.TRYWAIT P0, [R0+URZ], R2 ;  /* 0x00000002000075a7 */ /* 0x0022a400080011ff */
[----:B--2---:R-:W-:Y:S05]  /*7df0*/  @!P0 NANOSLEEP.SYNCS 0x989680 ;  /* 0x009896800000895d */ /* 0x004fea0003900000 */
[----:B------:R-:W2:Y:S02]  /*7e00*/  @!P0 SYNCS.PHASECHK.TRANS64 P0, [R0+URZ], R2 ;  /* 0x00000002000085a7 */ /* 0x000ea400080010ff */
[----:B--2---:R-:W-:Y:S05]  /*7e10*/  @!P0 BRA `(.L_x_133) ;  /* 0xfffffffc00f08947 */ /* 0x004fea000383ffff */
[----:B------:R-:W-:Y:S05]  /*7e20*/  BRA `(.L_x_64) ;  /* 0xffffffb400fc7947 */ /* 0x000fea000383ffff */
.L_x_68:
[----:B------:R-:W-:-:S07]  /*7e30*/  MOV R0, UR4 ;  /* 0x0000000400007c02 */ /* 0x000fce0008000f00 */
.L_x_134:
[----:B--2---:R2:W4:Y:S02]  /*7e40*/  SYNCS.PHASECHK.TRANS64.TRYWAIT P0, [R0+URZ], R2 ;  /* 0x00000002000075a7 */ /* 0x00452400080011ff */
[----:B----4-:R-:W-:Y:S05]  /*7e50*/  @!P0 NANOSLEEP.SYNCS 0x989680 ;  /* 0x009896800000895d */ /* 0x010fea0003900000 */
[----:B------:R-:W4:Y:S02]  /*7e60*/  @!P0 SYNCS.PHASECHK.TRANS64 P0, [R0+URZ], R2 ;  /* 0x00000002000085a7 */ /* 0x000f2400080010ff */
[----:B----4-:R-:W-:Y:S05]  /*7e70*/  @!P0 BRA `(.L_x_134) ;  /* 0xfffffffc00f08947 */ /* 0x010fea000383ffff */
[----:B------:R-:W-:Y:S05]  /*7e80*/  BRA `(.L_x_135) ;  /* 0xffffffb800b07947 */ /* 0x000fea000383ffff */
.L_x_69:
[----:B------:R-:W-:-:S07]  /*7e90*/  MOV R0, UR5 ;  /* 0x0000000500007c02 */ /* 0x000fce0008000f00 */
.L_x_136:
[----:B-1----:R1:W2:Y:S02]  /*7ea0*/  SYNCS.PHASECHK.TRANS64.TRYWAIT P0, [R0+URZ], R3 ;  /* 0x00000003000075a7 */ /* 0x0022a400080011ff */
[----:B--2---:R-:W-:Y:S05]  /*7eb0*/  @!P0 NANOSLEEP.SYNCS 0x989680 ;  /* 0x009896800000895d */ /* 0x004fea0003900000 */
[----:B------:R-:W2:Y:S02]  /*7ec0*/  @!P0 SYNCS.PHASECHK.TRANS64 P0, [R0+URZ], R3 ;  /* 0x00000003000085a7 */ /* 0x000ea400080010ff */
[----:B--2---:R-:W-:Y:S05]  /*7ed0*/  @!P0 BRA `(.L_x_136) ;  /* 0xfffffffc00f08947 */ /* 0x004fea000383ffff */
[----:B------:R-:W-:Y:S05]  /*7ee0*/  BRA `(.L_x_137) ;  /* 0xffffffb800bc7947 */ /* 0x000fea000383ffff */
.L_x_70:
[----:B------:R-:W-:-:S07]  /*7ef0*/  MOV R0, UR5 ;  /* 0x0000000500007c02 */ /* 0x000fce0008000f00 */
.L_x_138:
[----:B-1----:R1:W2:Y:S02]  /*7f00*/  SYNCS.PHASECHK.TRANS64.TRYWAIT P0, [R0+URZ], R3 ;  /* 0x00000003000075a7 */ /* 0x0022a400080011ff */
[----:B--2---:R-:W-:Y:S05]  /*7f10*/  @!P0 NANOSLEEP.SYNCS 0x989680 ;  /* 0x009896800000895d */ /* 0x004fea0003900000 */
[----:B------:R-:W2:Y:S02]  /*7f20*/  @!P0 SYNCS.PHASECHK.TRANS64 P0, [R0+URZ], R3 ;  /* 0x00000003000085a7 */ /* 0x000ea400080010ff */
[----:B--2---:R-:W-:Y:S05]  /*7f30*/  @!P0 BRA `(.L_x_138) ;  /* 0xfffffffc00f08947 */ /* 0x004fea000383ffff */
[----:B------:R-:W-:Y:S05]  /*7f40*/  BRA `(.L_x_139) ;  /* 0xffffffb800c87947 */ /* 0x000fea000383ffff */
.L_x_71:
[----:B-1----:R-:W-:-:S07]  /*7f50*/  MOV R0, UR4 ;  /* 0x0000000400007c02 */ /* 0x002fce0008000f00 */
.L_x_140:
[----:B-1----:R1:W2:Y:S02]  /*7f60*/  SYNCS.PHASECHK.TRANS64.TRYWAIT P0, [R0+URZ], R2 ;  /* 0x00000002000075a7 */ /* 0x0022a400080011ff */
[----:B--2---:R-:W-:Y:S05]  /*7f70*/  @!P0 NANOSLEEP.SYNCS 0x989680 ;  /* 0x009896800000895d */ /* 0x004fea0003900000 */
[----:B------:R-:W2:Y:S02]  /*7f80*/  @!P0 SYNCS.PHASECHK.TRANS64 P0, [R0+URZ], R2 ;  /* 0x00000002000085a7 */ /* 0x000ea400080010ff */
[----:B--2---:R-:W-:Y:S05]  /*7f90*/  @!P0 BRA `(.L_x_140) ;  /* 0xfffffffc00f08947 */ /* 0x004fea000383ffff */
[----:B------:R-:W-:Y:S05]  /*7fa0*/  BRA `(.L_x_141) ;  /* 0xffffffb800d47947 */ /* 0x000fea000383ffff */
.L_x_76:
[----:B--2---:R2:W3:Y:S02]  /*7fb0*/  SYNCS.PHASECHK.TRANS64.TRYWAIT P0, [R8+URZ+0x80], R0 ;  /* 0x00008000080075a7 */ /* 0x0044e400080011ff */
[----:B---3--:R-:W-:Y:S05]  /*7fc0*/  @!P0 NANOSLEEP.SYNCS 0x989680 ;  /* 0x009896800000895d */ /* 0x008fea0003900000 */
[----:B------:R-:W3:Y:S02]  /*7fd0*/  @!P0 SYNCS.PHASECHK.TRANS64 P0, [R8+URZ+0x80], R0 ;  /* 0x00008000080085a7 */ /* 0x000ee400080010ff */
[----:B---3--:R-:W-:Y:S05]  /*7fe0*/  @!P0 BRA `(.L_x_76) ;  /* 0xfffffffc00f08947 */ /* 0x008fea000383ffff */
[----:B------:R-:W-:Y:S05]  /*7ff0*/  BRA `(.L_x_142) ;  /* 0xffffffc000007947 */ /* 0x000fea000383ffff */
.L_x_79:
[----:B--2---:R-:W-:Y:S07]  /*8000*/  MOV R0, UR21 ;  /* 0x0000001500007c02 */ /* 0x004fee0008000f00 */
.L_x_143:
[----:B--2---:R2:W3:Y:S02]  /*8010*/  SYNCS.PHASECHK.TRANS64.TRYWAIT P1, [R0+URZ+0x78], R2 ;  /* 0x00007802000075a7 */ /* 0x0044e400080211ff */
[----:B---3--:R-:W-:Y:S05]  /*8020*/  @!P1 NANOSLEEP.SYNCS 0x989680 ;  /* 0x009896800000995d */ /* 0x008fea0003900000 */
[----:B------:R-:W3:Y:S02]  /*8030*/  @!P1 SYNCS.PHASECHK.TRANS64 P1, [R0+URZ+0x78], R2 ;  /* 0x00007802000095a7 */ /* 0x000ee400080210ff */
[----:B---3--:R-:W-:Y:S05]  /*8040*/  @!P1 BRA `(.L_x_143) ;  /* 0xfffffffc00f09947 */ /* 0x008fea000383ffff */
[----:B------:R-:W-:Y:S05]  /*8050*/  BRA `(.L_x_78) ;  /* 0xffffffc4007c7947 */ /* 0x000fea000383ffff */
.L_x_82:
[----:B--2---:R-:W-:Y:S07]  /*8060*/  MOV R0, UR21 ;  /* 0x0000001500007c02 */ /* 0x004fee0008000f00 */
.L_x_144:
[----:B--2---:R2:W3:Y:S02]  /*8070*/  SYNCS.PHASECHK.TRANS64.TRYWAIT P0, [R0+URZ+0x60], R4 ;  /* 0x00006004000075a7 */ /* 0x0044e400080011ff */
[----:B---3--:R-:W-:Y:S05]  /*8080*/  @!P0 NANOSLEEP.SYNCS 0x989680 ;  /* 0x009896800000895d */ /* 0x008fea0003900000 */
[----:B------:R-:W3:Y:S02]  /*8090*/  @!P0 SYNCS.PHASECHK.TRANS64 P0, [R0+URZ+0x60], R4 ;  /* 0x00006004000085a7 */ /* 0x000ee400080010ff */
[----:B---3--:R-:W-:Y:S05]  /*80a0*/  @!P0 BRA `(.L_x_144) ;  /* 0xfffffffc00f08947 */ /* 0x008fea000383ffff */
[----:B------:R-:W-:Y:S05]  /*80b0*/  BRA `(.L_x_145) ;  /* 0xffffffc400d47947 */ /* 0x000fea000383ffff */
.L_x_83:
[----:B------:R-:W-:Y:S07]  /*80c0*/  MOV R0, UR21 ;  /* 0x0000001500007c02 */ /* 0x000fee0008000f00 */
.L_x_146:
[----:B--2---:R2:W3:Y:S02]  /*80d0*/  SYNCS.PHASECHK.TRANS64.TRYWAIT P0, [R0+URZ+0x68], R4 ;  /* 0x00006804000075a7 */ /* 0x0044e400080011ff */
[----:B---3--:R-:W-:Y:S05]  /*80e0*/  @!P0 NANOSLEEP.SYNCS 0x989680 ;  /* 0x009896800000895d */ /* 0x008fea0003900000 */
[----:B------:R-:W3:Y:S02]  /*80f0*/  @!P0 SYNCS.PHASECHK.TRANS64 P0, [R0+URZ+0x68], R4 ;  /* 0x00006804000085a7 */ /* 0x000ee400080010ff */
[----:B---3--:R-:W-:Y:S05]  /*8100*/  @!P0 BRA `(.L_x_146) ;  /* 0xfffffffc00f08947 */ /* 0x008fea000383ffff */
[----:B------:R-:W-:Y:S05]  /*8110*/  BRA `(.L_x_147) ;  /* 0xffffffc800187947 */ /* 0x000fea000383ffff */
.L_x_85:
[----:B------:R-:W-:-:S07]  /*8120*/  MOV R0, UR21 ;  /* 0x0000001500007c02 */ /* 0x000fce0008000f00 */
.L_x_148:
[----:B---3--:R3:W4:Y:S02]  /*8130*/  SYNCS.PHASECHK.TRANS64.TRYWAIT P0, [R0+URZ+0x60], R2 ;  /* 0x00006002000075a7 */ /* 0x00872400080011ff */
[----:B----4-:R-:W-:Y:S05]  /*8140*/  @!P0 NANOSLEEP.SYNCS 0x989680 ;  /* 0x009896800000895d */ /* 0x010fea0003900000 */
[----:B------:R-:W4:Y:S02]  /*8150*/  @!P0 SYNCS.PHASECHK.TRANS64 P0, [R0+URZ+0x60], R2 ;  /* 0x00006002000085a7 */ /* 0x000f2400080010ff */
[----:B----4-:R-:W-:Y:S05]  /*8160*/  @!P0 BRA `(.L_x_148) ;  /* 0xfffffffc00f08947 */ /* 0x010fea000383ffff */
[----:B------:R-:W-:Y:S05]  /*8170*/  BRA `(.L_x_149) ;  /* 0xffffffc8008c7947 */ /* 0x000fea000383ffff */
.L_x_87:
[----:B-1----:R1:W2:Y:S02]  /*8180*/  SYNCS.PHASECHK.TRANS64.TRYWAIT P0, [R3+URZ+0x80], R0 ;  /* 0x00008000030075a7 */ /* 0x0022a400080011ff */
[----:B--2---:R-:W-:Y:S05]  /*8190*/  @!P0 NANOSLEEP.SYNCS 0x989680 ;  /* 0x009896800000895d */ /* 0x004fea0003900000 */
[----:B------:R-:W2:Y:S02]  /*81a0*/  @!P0 SYNCS.PHASECHK.TRANS64 P0, [R3+URZ+0x80], R0 ;  /* 0x00008000030085a7 */ /* 0x000ea400080010ff */
[----:B--2---:R-:W-:Y:S05]  /*81b0*/  @!P0 BRA `(.L_x_87) ;  /* 0xfffffffc00f08947 */ /* 0x004fea000383ffff */
[----:B------:R-:W-:Y:S05]  /*81c0*/  BRA `(.L_x_150) ;  /* 0xffffffcc004c7947 */ /* 0x000fea000383ffff */
.L_x_98:
[----:B-1----:R1:W2:Y:S02]  /*81d0*/  SYNCS.PHASECHK.TRANS64.TRYWAIT P1, [R3+URZ+0x50], R0 ;  /* 0x00005000030075a7 */ /* 0x0022a400080211ff */
[----:B--2---:R-:W-:Y:S05]  /*81e0*/  @!P1 NANOSLEEP.SYNCS 0x989680 ;  /* 0x009896800000995d */ /* 0x004fea0003900000 */
[----:B------:R-:W2:Y:S02]  /*81f0*/  @!P1 SYNCS.PHASECHK.TRANS64 P1, [R3+URZ+0x50], R0 ;  /* 0x00005000030095a7 */ /* 0x000ea400080210ff */
[----:B--2---:R-:W-:Y:S05]  /*8200*/  @!P1 BRA `(.L_x_98) ;  /* 0xfffffffc00f09947 */ /* 0x004fea000383ffff */
[----:B------:R-:W-:Y:S05]  /*8210*/  BRA `(.L_x_97) ;  /* 0xffffffd800bc7947 */ /* 0x000fea000383ffff */
.L_x_100:
[----:B-1----:R1:W2:Y:S02]  /*8220*/  SYNCS.PHASECHK.TRANS64.TRYWAIT P0, [R43+URZ+0xa0], R4 ;  /* 0x0000a0042b0075a7 */ /* 0x0022a400080011ff */
[----:B--2---:R-:W-:Y:S05]  /*8230*/  @!P0 NANOSLEEP.SYNCS 0x989680 ;  /* 0x009896800000895d */ /* 0x004fea0003900000 */
[----:B------:R-:W2:Y:S02]  /*8240*/  @!P0 SYNCS.PHASECHK.TRANS64 P0, [R43+URZ+0xa0], R4 ;  /* 0x0000a0042b0085a7 */ /* 0x000ea400080010ff */
[----:B--2---:R-:W-:Y:S05]  /*8250*/  @!P0 BRA `(.L_x_100) ;  /* 0xfffffffc00f08947 */ /* 0x004fea000383ffff */
[----:B------:R-:W-:Y:S05]  /*8260*/  BRA `(.L_x_99) ;  /* 0xffffffdc00107947 */ /* 0x000fea000383ffff */
.L_x_108:
[----:B--2---:R2:W3:Y:S02]  /*8270*/  SYNCS.PHASECHK.TRANS64.TRYWAIT P0, [R3+URZ+0x50], R0 ;  /* 0x00005000030075a7 */ /* 0x0044e400080011ff */
[----:B---3--:R-:W-:Y:S05]  /*8280*/  @!P0 NANOSLEEP.SYNCS 0x989680 ;  /* 0x009896800000895d */ /* 0x008fea0003900000 */
[----:B------:R-:W3:Y:S02]  /*8290*/  @!P0 SYNCS.PHASECHK.TRANS64 P0, [R3+URZ+0x50], R0 ;  /* 0x00005000030085a7 */ /* 0x000ee400080010ff */
[----:B---3--:R-:W-:Y:S05]  /*82a0*/  @!P0 BRA `(.L_x_108) ;  /* 0xfffffffc00f08947 */ /* 0x008fea000383ffff */
[----:B------:R-:W-:Y:S05]  /*82b0*/  BRA `(.L_x_107) ;  /* 0xffffffe800047947 */ /* 0x000fea000383ffff */
        .weak           $__internal_0_$__cuda_sm10x_tcgen05_guardrail_trap_col_being_dealloced_not_returned_by_alloc
        .type           $__internal_0_$__cuda_sm10x_tcgen05_guardrail_trap_col_being_dealloced_not_returned_by_alloc,@function
        .size           $__internal_0_$__cuda_sm10x_tcgen05_guardrail_trap_col_being_dealloced_not_returned_by_alloc,($__internal_1_$__cuda_sm10x_tcgen05_guardrail_trap_phase_invalid_during_alloc - $__internal_0_$__cuda_sm10x_tcgen05_guardrail_trap_col_being_dealloced_not_returned_by_alloc)
$__internal_0_$__cuda_sm10x_tcgen05_guardrail_trap_col_being_dealloced_not_returned_by_alloc:
[----:B------:R-:W-:Y:S05]  /*82c0*/  BPT.TRAP 0x1 ;  /* 0x000000040000795c */ /* 0x000fea0000300000 */
[----:B------:R-:W-:-:S04]  /*82d0*/  HFMA2 R3, -RZ, RZ, 0, 0 ;  /* 0x00000000ff037431 */ /* 0x000fc800000001ff */
[----:B------:R-:W-:Y:S05]  /*82e0*/  RET.REL.NODEC R2 `(_ZN7cutlass13device_kernelINS_4gemm6kernel13GemmUniversalIN4cute5tupleIJiiiiEEENS1_10collective13CollectiveMmaINS1_35MainloopSm100TmaUmmaWarpSpecializedILi5ELi2ELi4ENS5_IJNS4_1CILi2EEENSA_ILi1EEESC_EEEEENS5_IJNSA_ILi64EEENSA_ILi128EEESF_EEEaNS5_IJlSC_lEEEaSI_NS4_8TiledMMAINS4_8MMA_AtomIJNS4_15SM100_MMA_S8_SSIaaiLi64ELi128ELNS4_4UMMA5MajorE0ELSN_0ELNSM_8SaturateE0EEEEEENS4_6LayoutINS5_IJSC_SC_SC_EEENS5_IJNSA_ILi0EEEST_ST_EEEEENS5_IJNS4_10UnderscoreESW_SW_EEEEENS4_13SM90_TMA_LOADENS4_14ComposedLayoutINS4_7SwizzleILi2ELi4ELi3EEENS4_18smem_ptr_flag_bitsILi8EEENSR_INS5_IJNSA_ILi8EEESF_EEENS5_IJSF_SC_EEEEEEEvNS4_8identityENS4_23SM90_TMA_LOAD_MULTICASTES19_vS1A_EENS_8epilogue10collective18CollectiveEpilogueINS1D_23Sm100TmaWarpSpecializedILi2ELi2ELi32ELb0ELb0EEEJSH_NS5_IJNSR_ISF_SC_EES1I_EEEaSI_aSI_NS1D_6fusion15FusionCallbacksIS1H_NS1K_17LinearCombinationIaiaiLNS_15FloatRoundStyleE2EEESH_S1J_JEEENS4_5SM1004TMEM4LOAD26SM100_TMEM_LOAD_16dp32b32xESZ_S19_NS4_39AutoVectorizingCopyWithAssumedAlignmentILi128EEENS4_14SM90_TMA_STOREES19_S1V_S1V_EEEvvEEEEvNT_6ParamsE) ;  /* 0xffffff7c02447950 */ /* 0x000fea0003c3ffff */
        .weak           $__internal_1_$__cuda_sm10x_tcgen05_guardrail_trap_phase_invalid_during_alloc
        .type           $__internal_1_$__cuda_sm10x_tcgen05_guardrail_trap_phase_invalid_during_alloc,@function
        .size           $__internal_1_$__cuda_sm10x_tcgen05_guardrail_trap_phase_invalid_during_alloc,($__internal_2_$__cuda_sm10x_tcgen05_guardrail_trap_unallocated_columns_being_dealloced - $__internal_1_$__cuda_sm10x_tcgen05_guardrail_trap_phase_invalid_during_alloc)
$__internal_1_$__cuda_sm10x_tcgen05_guardrail_trap_phase_invalid_during_alloc:
[----:B------:R-:W-:Y:S05]  /*82f0*/  BPT.TRAP 0x1 ;  /* 0x000000040000795c */ /* 0x000fea0000300000 */
[----:B------:R-:W-:-:S04]  /*8300*/  MOV R5, 0x0 ;  /* 0x0000000000057802 */ /* 0x000fc80000000f00 */
[----:B------:R-:W-:Y:S05]  /*8310*/  RET.REL.NODEC R4 `(_ZN7cutlass13device_kernelINS_4gemm6kernel13GemmUniversalIN4cute5tupleIJiiiiEEENS1_10collective13CollectiveMmaINS1_35MainloopSm100TmaUmmaWarpSpecializedILi5ELi2ELi4ENS5_IJNS4_1CILi2EEENSA_ILi1EEESC_EEEEENS5_IJNSA_ILi64EEENSA_ILi128EEESF_EEEaNS5_IJlSC_lEEEaSI_NS4_8TiledMMAINS4_8MMA_AtomIJNS4_15SM100_MMA_S8_SSIaaiLi64ELi128ELNS4_4UMMA5MajorE0ELSN_0ELNSM_8SaturateE0EEEEEENS4_6LayoutINS5_IJSC_SC_SC_EEENS5_IJNSA_ILi0EEEST_ST_EEEEENS5_IJNS4_10UnderscoreESW_SW_EEEEENS4_13SM90_TMA_LOADENS4_14ComposedLayoutINS4_7SwizzleILi2ELi4ELi3EEENS4_18smem_ptr_flag_bitsILi8EEENSR_INS5_IJNSA_ILi8EEESF_EEENS5_IJSF_SC_EEEEEEEvNS4_8identityENS4_23SM90_TMA_LOAD_MULTICASTES19_vS1A_EENS_8epilogue10collective18CollectiveEpilogueINS1D_23Sm100TmaWarpSpecializedILi2ELi2ELi32ELb0ELb0EEEJSH_NS5_IJNSR_ISF_SC_EES1I_EEEaSI_aSI_NS1D_6fusion15FusionCallbacksIS1H_NS1K_17LinearCombinationIaiaiLNS_15FloatRoundStyleE2EEESH_S1J_JEEENS4_5SM1004TMEM4LOAD26SM100_TMEM_LOAD_16dp32b32xESZ_S19_NS4_39AutoVectorizingCopyWithAssumedAlignmentILi128EEENS4_14SM90_TMA_STOREES19_S1V_S1V_EEEvvEEEEvNT_6ParamsE) ;  /* 0xffffff7c04387950 */ /* 0x000fea0003c3ffff */
        .weak           $__internal_2_$__cuda_sm10x_tcgen05_guardrail_trap_unallocated_columns_being_dealloced
        .type           $__internal_2_$__cuda_sm10x_tcgen05_guardrail_trap_unallocated_columns_being_dealloced,@function
        .size           $__internal_2_$__cuda_sm10x_tcgen05_guardrail_trap_unallocated_columns_being_dealloced,(.L_x_152 - $__internal_2_$__cuda_sm10x_tcgen05_guardrail_trap_unallocated_columns_being_dealloced)
$__internal_2_$__cuda_sm10x_tcgen05_guardrail_trap_unallocated_columns_being_dealloced:
[----:B------:R-:W-:Y:S05]  /*8320*/  BPT.TRAP 0x1 ;  /* 0x000000040000795c */ /* 0x000fea0000300000 */
[----:B------:R-:W-:-:S04]  /*8330*/  HFMA2 R3, -RZ, RZ, 0, 0 ;  /* 0x00000000ff037431 */ /* 0x000fc800000001ff */
[----:B------:R-:W-:Y:S05]  /*8340*/  RET.REL.NODEC R2 `(_ZN7cutlass13device_kernelINS_4gemm6kernel13GemmUniversalIN4cute5tupleIJiiiiEEENS1_10collective13CollectiveMmaINS1_35MainloopSm100TmaUmmaWarpSpecializedILi5ELi2ELi4ENS5_IJNS4_1CILi2EEENSA_ILi1EEESC_EEEEENS5_IJNSA_ILi64EEENSA_ILi128EEESF_EEEaNS5_IJlSC_lEEEaSI_NS4_8TiledMMAINS4_8MMA_AtomIJNS4_15SM100_MMA_S8_SSIaaiLi64ELi128ELNS4_4UMMA5MajorE0ELSN_0ELNSM_8SaturateE0EEEEEENS4_6LayoutINS5_IJSC_SC_SC_EEENS5_IJNSA_ILi0EEEST_ST_EEEEENS5_IJNS4_10UnderscoreESW_SW_EEEEENS4_13SM90_TMA_LOADENS4_14ComposedLayoutINS4_7SwizzleILi2ELi4ELi3EEENS4_18smem_ptr_flag_bitsILi8EEENSR_INS5_IJNSA_ILi8EEESF_EEENS5_IJSF_SC_EEEEEEEvNS4_8identityENS4_23SM90_TMA_LOAD_MULTICASTES19_vS1A_EENS_8epilogue10collective18CollectiveEpilogueINS1D_23Sm100TmaWarpSpecializedILi2ELi2ELi32ELb0ELb0EEEJSH_NS5_IJNSR_ISF_SC_EES1I_EEEaSI_aSI_NS1D_6fusion15FusionCallbacksIS1H_NS1K_17LinearCombinationIaiaiLNS_15FloatRoundStyleE2EEESH_S1J_JEEENS4_5SM1004TMEM4LOAD26SM100_TMEM_LOAD_16dp32b32xESZ_S19_NS4_39AutoVectorizingCopyWithAssumedAlignmentILi128EEENS4_14SM90_TMA_STOREES19_S1V_S1V_EEEvvEEEEvNT_6ParamsE) ;  /* 0xffffff7c022c7950 */ /* 0x000fea0003c3ffff */
.L_x_151:
[----:B------:R-:W-:-:S00]  /*8350*/  BRA `(.L_x_151) ;  /* 0xfffffffc00fc7947 */ /* 0x000fc0000383ffff */
[----:B------:R-:W-:-:S00]  /*8360*/  NOP ;  /* 0x0000000000007918 */ /* 0x000fc00000000000 */
        /* <DEDUP_REMOVED lines=9> */
.L_x_152:


//--------------------- .nv.global.init           --------------------------
	.section	.nv.global.init,"aw",@progbits
.nv.global.init:
	.type		$str$27,@object
	.size		$str$27,($str$28 - $str$27)
$str$27:
        /*0000*/ 	.byte	0x28, 0x61, 0x64, 0x64, 0x72, 0x65, 0x73, 0x73, 0x20, 0x26, 0x20, 0x6d, 0x61, 0x73, 0x6b, 0x29
        /*0010*/ 	.byte	0x20, 0x3d, 0x3d, 0x20, 0x30, 0x00
	.type		$str$28,@object
	.size		$str$28,($str$26 - $str$28)
$str$28:
        /*0016*/ 	.byte	0x2f, 0x74, 0x6d, 0x70, 0x2f, 0x63, 0x75, 0x74, 0x6c, 0x61, 0x73, 0x73, 0x5f, 0x73, 0x77, 0x65
        /*0026*/ 	.byte	0x65, 0x70, 0x5f, 0x73, 0x72, 0x63, 0x2f, 0x69, 0x6e, 0x63, 0x6c, 0x75, 0x64, 0x65, 0x2f, 0x63
        /*0036*/ 	.byte	0x75, 0x74, 0x65, 0x2f, 0x70, 0x6f, 0x69, 0x6e, 0x74, 0x65, 0x72, 0x5f, 0x66, 0x6c, 0x61, 0x67
        /*0046*/ 	.byte	0x67, 0x65, 0x64, 0x2e, 0x68, 0x70, 0x70, 0x00
	.type		$str$26,@object
	.size		$str$26,($str$25 - $str$26)
$str$26:
        /*004e*/ 	.byte	0x2f, 0x74, 0x6d, 0x70, 0x2f, 0x63, 0x75, 0x74, 0x6c, 0x61, 0x73, 0x73, 0x5f, 0x73, 0x77, 0x65
        /*005e*/ 	.byte	0x65, 0x70, 0x5f, 0x73, 0x72, 0x63, 0x2f, 0x69, 0x6e, 0x63, 0x6c, 0x75, 0x64, 0x65, 0x2f, 0x63
        /*006e*/ 	.byte	0x75, 0x74, 0x65, 0x2f, 0x61, 0x74, 0x6f, 0x6d, 0x2f, 0x63, 0x6f, 0x70, 0x79, 0x5f, 0x74, 0x72
        /*007e*/ 	.byte	0x61, 0x69, 0x74, 0x73, 0x5f, 0x73, 0x6d, 0x31, 0x30, 0x30, 0x2e, 0x68, 0x70, 0x70, 0x00
	.type		$str$25,@object
	.size		$str$25,(__unnamed_1 - $str$25)
$str$25:
        /*008d*/ 	.byte	0x28, 0x28, 0x75, 0x69, 0x6e, 0x74, 0x33, 0x32, 0x5f, 0x74, 0x28, 0x74, 0x68, 0x72, 0x65, 0x61
        /*009d*/ 	.byte	0x64, 0x49, 0x64, 0x78, 0x2e, 0x78, 0x29, 0x20, 0x2f, 0x20, 0x33, 0x32, 0x29, 0x20, 0x25, 0x20
        /*00ad*/ 	.byte	0x34, 0x29, 0x20, 0x3d, 0x3d, 0x20, 0x28, 0x28, 0x28, 0x74, 0x6d, 0x65, 0x6d, 0x5f, 0x61, 0x64
        /*00bd*/ 	.byte	0x64, 0x72, 0x20, 0x3e, 0x3e, 0x20, 0x31, 0x36, 0x29, 0x20, 0x2f, 0x20, 0x33, 0x32, 0x29, 0x20
        /*00cd*/ 	.byte	0x25, 0x20, 0x34, 0x29, 0x00
	.type		__unnamed_1,@object
	.size		__unnamed_1,(__unnamed_2 - __unnamed_1)
__unnamed_1:
        /*00d2*/ 	.byte	0x61, 0x75, 0x74, 0x6f, 0x20, 0x63, 0x75, 0x74, 0x65, 0x3a, 0x3a, 0x61, 0x73, 0x5f, 0x70, 0x6f
        /* <DEDUP_REMOVED lines=24> */
        /*0262*/ 	.byte	0x00
	.type		__unnamed_2,@object
	.size		__unnamed_2,(.L_2 - __unnamed_2)
__unnamed_2:
        /* <DEDUP_REMOVED lines=41> */
.L_2:


//--------------------- .nv.shared._ZN7cutlass13device_kernelINS_4gemm6kernel13GemmUniversalIN4cute5tupleIJiiiiEEENS1_10collective13CollectiveMmaINS1_35MainloopSm100TmaUmmaWarpSpecializedILi5ELi2ELi4ENS5_IJNS4_1CILi2EEENSA_ILi1EEESC_EEEEENS5_IJNSA_ILi64EEENSA_ILi128EEESF_EEEaNS5_IJlSC_lEEEaSI_NS4_8TiledMMAINS4_8MMA_AtomIJNS4_15SM100_MMA_S8_SSIaaiLi64ELi128ELNS4_4UMMA5MajorE0ELSN_0ELNSM_8SaturateE0EEEEEENS4_6LayoutINS5_IJSC_SC_SC_EEENS5_IJNSA_ILi0EEEST_ST_EEEEENS5_IJNS4_10UnderscoreESW_SW_EEEEENS4_13SM90_TMA_LOADENS4_14ComposedLayoutINS4_7SwizzleILi2ELi4ELi3EEENS4_18smem_ptr_flag_bitsILi8EEENSR_INS5_IJNSA_ILi8EEESF_EEENS5_IJSF_SC_EEEEEEEvNS4_8identityENS4_23SM90_TMA_LOAD_MULTICASTES19_vS1A_EENS_8epilogue10collective18CollectiveEpilogueINS1D_23Sm100TmaWarpSpecializedILi2ELi2ELi32ELb0ELb0EEEJSH_NS5_IJNSR_ISF_SC_EES1I_EEEaSI_aSI_NS1D_6fusion15FusionCallbacksIS1H_NS1K_17LinearCombinationIaiaiLNS_15FloatRoundStyleE2EEESH_S1J_JEEENS4_5SM1004TMEM4LOAD26SM100_TMEM_LOAD_16dp32b32xESZ_S19_NS4_39AutoVectorizingCopyWithAssumedAlignmentILi128EEENS4_14SM90_TMA_STOREES19_S1V_S1V_EEEvvEEEEvNT_6ParamsE --------------------------
	.section	.nv.shared._ZN7cutlass13device_kernelINS_4gemm6kernel13GemmUniversalIN4cute5tupleIJiiiiEEENS1_10collective13CollectiveMmaINS1_35MainloopSm100TmaUmmaWarpSpecializedILi5ELi2ELi4ENS5_IJNS4_1CILi2EEENSA_ILi1EEESC_EEEEENS5_IJNSA_ILi64EEENSA_ILi128EEESF_EEEaNS5_IJlSC_lEEEaSI_NS4_8TiledMMAINS4_8MMA_AtomIJNS4_15SM100_MMA_S8_SSIaaiLi64ELi128ELNS4_4UMMA5MajorE0ELSN_0ELNSM_8SaturateE0EEEEEENS4_6LayoutINS5_IJSC_SC_SC_EEENS5_IJNSA_ILi0EEEST_ST_EEEEENS5_IJNS4_10UnderscoreESW_SW_EEEEENS4_13SM90_TMA_LOADENS4_14ComposedLayoutINS4_7SwizzleILi2ELi4ELi3EEENS4_18smem_ptr_flag_bitsILi8EEENSR_INS5_IJNSA_ILi8EEESF_EEENS5_IJSF_SC_EEEEEEEvNS4_8identityENS4_23SM90_TMA_LOAD_MULTICASTES19_vS1A_EENS_8epilogue10collective18CollectiveEpilogueINS1D_23Sm100TmaWarpSpecializedILi2ELi2ELi32ELb0ELb0EEEJSH_NS5_IJNSR_ISF_SC_EES1I_EEEaSI_aSI_NS1D_6fusion15FusionCallbacksIS1H_NS1K_17LinearCombinationIaiaiLNS_15FloatRoundStyleE2EEESH_S1J_JEEENS4_5SM1004TMEM4LOAD26SM100_TMEM_LOAD_16dp32b32xESZ_S19_NS4_39AutoVectorizingCopyWithAssumedAlignmentILi128EEENS4_14SM90_TMA_STOREES19_S1V_S1V_EEEvvEEEEvNT_6ParamsE,"aw",@nobits
	.sectionflags	@""
	.align	16
	.zero		1024


//--------------------- .nv.shared.reserved.0     --------------------------
	.section	.nv.shared.reserved.0,"aw",@nobits
	.weak		__nv_reservedSMEM_offset_0_alias
	.size		__nv_reservedSMEM_offset_0_alias, 0, 64
	.other		__nv_reservedSMEM_offset_0_alias,@"STO_CUDA_RESERVED_SHARED STV_DEFAULT"
__nv_reservedSMEM_offset_0_alias:
	.zero		0
.nv.shared.reserved.0:
	.zero		64
	.weak		__nv_reservedSMEM_tcgen05_partition
	.type		__nv_reservedSMEM_tcgen05_partition,@object
	.size		__nv_reservedSMEM_tcgen05_partition,(.L_0 - __nv_reservedSMEM_tcgen05_partition)
__nv_reservedSMEM_tcgen05_partition:
	.zero		32
.L_0:


//--------------------- .nv.global                --------------------------
	.section	.nv.global,"aw",@nobits
.nv.global:
	.type		_ZN40_INTERNAL_c965ae8d_4_k_cu_f4f5e5e1_115324cute1_E,@object
	.size		_ZN40_INTERNAL_c965ae8d_4_k_cu_f4f5e5e1_115324cute1_E,(_ZN40_INTERNAL_c965ae8d_4_k_cu_f4f5e5e1_115324cuda3std3__45__cpo6cbeginE - _ZN40_INTERNAL_c965ae8d_4_k_cu_f4f5e5e1_115324cute1_E)
_ZN40_INTERNAL_c965ae8d_4_k_cu_f4f5e5e1_115324cute1_E:
	.zero		1
	.type		_ZN40_INTERNAL_c965ae8d_4_k_cu_f4f5e5e1_115324cuda3std3__45__cpo6cbeginE,@object
	.size		_ZN40_INTERNAL_c965ae8d_4_k_cu_f4f5e5e1_115324cuda3std3__45__cpo6cbeginE,(_ZN40_INTERNAL_c965ae8d_4_k_cu_f4f5e5e1_115324cuda3std3__48in_placeE - _ZN40_INTERNAL_c965ae8d_4_k_cu_f4f5e5e1_115324cuda3std3__45__cpo6cbeginE)
_ZN40_INTERNAL_c965ae8d_4_k_cu_f4f5e5e1_115324cuda3std3__45__cpo6cbeginE:
	.zero		1
	.type		_ZN40_INTERNAL_c965ae8d_4_k_cu_f4f5e5e1_115324cuda3std3__48in_placeE,@object
	.size		_ZN40_INTERNAL_c965ae8d_4_k_cu_f4f5e5e1_115324cuda3std3__48in_placeE,(_ZN40_INTERNAL_c965ae8d_4_k_cu_f4f5e5e1_115324cuda3std6ranges3__45__cpo9iter_moveE - _ZN40_INTERNAL_c965ae8d_4_k_cu_f4f5e5e1_115324cuda3std3__48in_placeE)
_ZN40_INTERNAL_c965ae8d_4_k_cu_f4f5e5e1_115324cuda3std3__48in_placeE:
	.zero		1
	.type		_ZN40_INTERNAL_c965ae8d_4_k_cu_f4f5e5e1_115324cuda3std6ranges3__45__cpo9iter_moveE,@object
	.size		_ZN40_INTERNAL_c965ae8d_4_k_cu_f4f5e5e1_115324cuda3std6ranges3__45__cpo9iter_moveE,(_ZN40_INTERNAL_c965ae8d_4_k_cu_f4f5e5e1_115324cuda3std3__45__cpo5beginE - _ZN40_INTERNAL_c965ae8d_4_k_cu_f4f5e5e1_115324cuda3std6ranges3__45__cpo9iter_moveE)
_ZN40_INTERNAL_c965ae8d_4_k_cu_f4f5e5e1_115324cuda3std6ranges3__45__cpo9iter_moveE:
	.zero		1
	.type		_ZN40_INTERNAL_c965ae8d_4_k_cu_f4f5e5e1_115324cuda3std3__45__cpo5beginE,@object
	.size		_ZN40_INTERNAL_c965ae8d_4_k_cu_f4f5e5e1_115324cuda3std3__45__cpo5beginE,(_ZN40_INTERNAL_c965ae8d_4_k_cu_f4f5e5e1_115324cuda3std3__442_GLOBAL__N__c965ae8d_4_k_cu_f4f5e5e1_115326ignoreE - _ZN40_INTERNAL_c965ae8d_4_k_cu_f4f5e5e1_115324cuda3std3__45__cpo5beginE)
_ZN40_INTERNAL_c965ae8d_4_k_cu_f4f5e5e1_115324cuda3std3__45__cpo5beginE:
	.zero		1
	.type		_ZN40_INTERNAL_c965ae8d_4_k_cu_f4f5e5e1_115324cuda3std3__442_GLOBAL__N__c965ae8d_4_k_cu_f4f5e5e1_115326ignoreE,@object
	.size		_ZN40_INTERNAL_c965ae8d_4_k_cu_f4f5e5e1_115324cuda3std3__442_GLOBAL__N__c965ae8d_4_k_cu_f4f5e5e1_115326ignoreE,(_ZN40_INTERNAL_c965ae8d_4_k_cu_f4f5e5e1_115324cute7productE - _ZN40_INTERNAL_c965ae8d_4_k_cu_f4f5e5e1_115324cuda3std3__442_GLOBAL__N__c965ae8d_4_k_cu_f4f5e5e1_115326ignoreE)
_ZN40_INTERNAL_c965ae8d_4_k_cu_f4f5e5e1_115324cuda3std3__442_GLOBAL__N__c965ae8d_4_k_cu_f4f5e5e1_115326ignoreE:
	.zero		1
	.type		_ZN40_INTERNAL_c965ae8d_4_k_cu_f4f5e5e1_115324cute7productE,@object
	.size		_ZN40_INTERNAL_c965ae8d_4_k_cu_f4f5e5e1_115324cute7productE,(_ZN40_INTERNAL_c965ae8d_4_k_cu_f4f5e5e1_115324cuda3std3__45__cpo3endE - _ZN40_INTERNAL_c965ae8d_4_k_cu_f4f5e5e1_115324cute7productE)
_ZN40_INTERNAL_c965ae8d_4_k_cu_f4f5e5e1_115324cute7productE:
	.zero		1
	.type		_ZN40_INTERNAL_c965ae8d_4_k_cu_f4f5e5e1_115324cuda3std3__45__cpo3endE,@object
	.size		_ZN40_INTERNAL_c965ae8d_4_k_cu_f4f5e5e1_115324cuda3std3__45__cpo3endE,(_ZN40_INTERNAL_c965ae8d_4_k_cu_f4f5e5e1_115324cuda3std3__419piecewise_constructE - _ZN40_INTERNAL_c965ae8d_4_k_cu_f4f5e5e1_115324cuda3std3__45__cpo3endE)
_ZN40_INTERNAL_c965ae8d_4_k_cu_f4f5e5e1_115324cuda3std3__45__cpo3endE:
	.zero		1
	.type		_ZN40_INTERNAL_c965ae8d_4_k_cu_f4f5e5e1_115324cuda3std3__419piecewise_constructE,@object
	.size		_ZN40_INTERNAL_c965ae8d_4_k_cu_f4f5e5e1_115324cuda3std3__419piecewise_constructE,(_ZN40_INTERNAL_c965ae8d_4_k_cu_f4f5e5e1_115324cuda3std3__45__cpo4cendE - _ZN40_INTERNAL_c965ae8d_4_k_cu_f4f5e5e1_115324cuda3std3__419piecewise_constructE)
_ZN40_INTERNAL_c965ae8d_4_k_cu_f4f5e5e1_115324cuda3std3__419piecewise_constructE:
	.zero		1
	.type		_ZN40_INTERNAL_c965ae8d_4_k_cu_f4f5e5e1_115324cuda3std3__45__cpo4cendE,@object
	.size		_ZN40_INTERNAL_c965ae8d_4_k_cu_f4f5e5e1_115324cuda3std3__45__cpo4cendE,(_ZN40_INTERNAL_c965ae8d_4_k_cu_f4f5e5e1_115324cuda3std6ranges3__45__cpo4swapE - _ZN40_INTERNAL_c965ae8d_4_k_cu_f4f5e5e1_115324cuda3std3__45__cpo4cendE)
_ZN40_INTERNAL_c965ae8d_4_k_cu_f4f5e5e1_115324cuda3std3__45__cpo4cendE:
	.zero		1
	.type		_ZN40_INTERNAL_c965ae8d_4_k_cu_f4f5e5e1_115324cuda3std6ranges3__45__cpo4swapE,@object
	.size		_ZN40_INTERNAL_c965ae8d_4_k_cu_f4f5e5e1_115324cuda3std6ranges3__45__cpo4swapE,(.L_10 - _ZN40_INTERNAL_c965ae8d_4_k_cu_f4f5e5e1_115324cuda3std6ranges3__45__cpo4swapE)
_ZN40_INTERNAL_c965ae8d_4_k_cu_f4f5e5e1_115324cuda3std6ranges3__45__cpo4swapE:
	.zero		1
.L_10:


//--------------------- .nv.constant0._ZN7cutlass13device_kernelINS_4gemm6kernel13GemmUniversalIN4cute5tupleIJiiiiEEENS1_10collective13CollectiveMmaINS1_35MainloopSm100TmaUmmaWarpSpecializedILi5ELi2ELi4ENS5_IJNS4_1CILi2EEENSA_ILi1EEESC_EEEEENS5_IJNSA_ILi64EEENSA_ILi128EEESF_EEEaNS5_IJlSC_lEEEaSI_NS4_8TiledMMAINS4_8MMA_AtomIJNS4_15SM100_MMA_S8_SSIaaiLi64ELi128ELNS4_4UMMA5MajorE0ELSN_0ELNSM_8SaturateE0EEEEEENS4_6LayoutINS5_IJSC_SC_SC_EEENS5_IJNSA_ILi0EEEST_ST_EEEEENS5_IJNS4_10UnderscoreESW_SW_EEEEENS4_13SM90_TMA_LOADENS4_14ComposedLayoutINS4_7SwizzleILi2ELi4ELi3EEENS4_18smem_ptr_flag_bitsILi8EEENSR_INS5_IJNSA_ILi8EEESF_EEENS5_IJSF_SC_EEEEEEEvNS4_8identityENS4_23SM90_TMA_LOAD_MULTICASTES19_vS1A_EENS_8epilogue10collective18CollectiveEpilogueINS1D_23Sm100TmaWarpSpecializedILi2ELi2ELi32ELb0ELb0EEEJSH_NS5_IJNSR_ISF_SC_EES1I_EEEaSI_aSI_NS1D_6fusion15FusionCallbacksIS1H_NS1K_17LinearCombinationIaiaiLNS_15FloatRoundStyleE2EEESH_S1J_JEEENS4_5SM1004TMEM4LOAD26SM100_TMEM_LOAD_16dp32b32xESZ_S19_NS4_39AutoVectorizingCopyWithAssumedAlignmentILi128EEENS4_14SM90_TMA_STOREES19_S1V_S1V_EEEvvEEEEvNT_6ParamsE --------------------------
	.section	.nv.constant0._ZN7cutlass13device_kernelINS_4gemm6kernel13GemmUniversalIN4cute5tupleIJiiiiEEENS1_10collective13CollectiveMmaINS1_35MainloopSm100TmaUmmaWarpSpecializedILi5ELi2ELi4ENS5_IJNS4_1CILi2EEENSA_ILi1EEESC_EEEEENS5_IJNSA_ILi64EEENSA_ILi128EEESF_EEEaNS5_IJlSC_lEEEaSI_NS4_8TiledMMAINS4_8MMA_AtomIJNS4_15SM100_MMA_S8_SSIaaiLi64ELi128ELNS4_4UMMA5MajorE0ELSN_0ELNSM_8SaturateE0EEEEEENS4_6LayoutINS5_IJSC_SC_SC_EEENS5_IJNSA_ILi0EEEST_ST_EEEEENS5_IJNS4_10UnderscoreESW_SW_EEEEENS4_13SM90_TMA_LOADENS4_14ComposedLayoutINS4_7SwizzleILi2ELi4ELi3EEENS4_18smem_ptr_flag_bitsILi8EEENSR_INS5_IJNSA_ILi8EEESF_EEENS5_IJSF_SC_EEEEEEEvNS4_8identityENS4_23SM90_TMA_LOAD_MULTICASTES19_vS1A_EENS_8epilogue10collective18CollectiveEpilogueINS1D_23Sm100TmaWarpSpecializedILi2ELi2ELi32ELb0ELb0EEEJSH_NS5_IJNSR_ISF_SC_EES1I_EEEaSI_aSI_NS1D_6fusion15FusionCallbacksIS1H_NS1K_17LinearCombinationIaiaiLNS_15FloatRoundStyleE2EEESH_S1J_JEEENS4_5SM1004TMEM4LOAD26SM100_TMEM_LOAD_16dp32b32xESZ_S19_NS4_39AutoVectorizingCopyWithAssumedAlignmentILi128EEENS4_14SM90_TMA_STOREES19_S1V_S1V_EEEvvEEEEvNT_6ParamsE,"a",@progbits
	.sectionflags	@""
	.align	4
.nv.constant0._ZN7cutlass13device_kernelINS_4gemm6kernel13GemmUniversalIN4cute5tupleIJiiiiEEENS1_10collective13CollectiveMmaINS1_35MainloopSm100TmaUmmaWarpSpecializedILi5ELi2ELi4ENS5_IJNS4_1CILi2EEENSA_ILi1EEESC_EEEEENS5_IJNSA_ILi64EEENSA_ILi128EEESF_EEEaNS5_IJlSC_lEEEaSI_NS4_8TiledMMAINS4_8MMA_AtomIJNS4_15SM100_MMA_S8_SSIaaiLi64ELi128ELNS4_4UMMA5MajorE0ELSN_0ELNSM_8SaturateE0EEEEEENS4_6LayoutINS5_IJSC_SC_SC_EEENS5_IJNSA_ILi0EEEST_ST_EEEEENS5_IJNS4_10UnderscoreESW_SW_EEEEENS4_13SM90_TMA_LOADENS4_14ComposedLayoutINS4_7SwizzleILi2ELi4ELi3EEENS4_18smem_ptr_flag_bitsILi8EEENSR_INS5_IJNSA_ILi8EEESF_EEENS5_IJSF_SC_EEEEEEEvNS4_8identityENS4_23SM90_TMA_LOAD_MULTICASTES19_vS1A_EENS_8epilogue10collective18CollectiveEpilogueINS1D_23Sm100TmaWarpSpecializedILi2ELi2ELi32ELb0ELb0EEEJSH_NS5_IJNSR_ISF_SC_EES1I_EEEaSI_aSI_NS1D_6fusion15FusionCallbacksIS1H_NS1K_17LinearCombinationIaiaiLNS_15FloatRoundStyleE2EEESH_S1J_JEEENS4_5SM1004TMEM4LOAD26SM100_TMEM_LOAD_16dp32b32xESZ_S19_NS4_39AutoVectorizingCopyWithAssumedAlignmentILi128EEENS4_14SM90_TMA_STOREES19_S1V_S1V_EEEvvEEEEvNT_6ParamsE:
	.zero		2944


//--------------------- SYMBOLS --------------------------

	.type		.nv.reservedSmem.offset0,@object
	.size		.nv.reservedSmem.offset0,0x4
	.type		.nv.reservedSmem.cap,@object
	.size		.nv.reservedSmem.cap,0x4
	.type		__assertfail,@function
